//
// Generated by NVIDIA NVVM Compiler
//
// Compiler Build ID: CL-36424714
// Cuda compilation tools, release 13.0, V13.0.88
// Based on NVVM 20.0.0
//

.version 9.0
.target sm_100
.address_size 64

	// .globl	_Z20calc_beta_err_kernelP6float2aiS0_PfS1_ffS1_i

.visible .entry _Z20calc_beta_err_kernelP6float2aiS0_PfS1_ffS1_i(
	.param .u64 .ptr .align 1 _Z20calc_beta_err_kernelP6float2aiS0_PfS1_ffS1_i_param_0,
	.param .u8 _Z20calc_beta_err_kernelP6float2aiS0_PfS1_ffS1_i_param_1,
	.param .u32 _Z20calc_beta_err_kernelP6float2aiS0_PfS1_ffS1_i_param_2,
	.param .u64 .ptr .align 1 _Z20calc_beta_err_kernelP6float2aiS0_PfS1_ffS1_i_param_3,
	.param .u64 .ptr .align 1 _Z20calc_beta_err_kernelP6float2aiS0_PfS1_ffS1_i_param_4,
	.param .u64 .ptr .align 1 _Z20calc_beta_err_kernelP6float2aiS0_PfS1_ffS1_i_param_5,
	.param .f32 _Z20calc_beta_err_kernelP6float2aiS0_PfS1_ffS1_i_param_6,
	.param .f32 _Z20calc_beta_err_kernelP6float2aiS0_PfS1_ffS1_i_param_7,
	.param .u64 .ptr .align 1 _Z20calc_beta_err_kernelP6float2aiS0_PfS1_ffS1_i_param_8,
	.param .u32 _Z20calc_beta_err_kernelP6float2aiS0_PfS1_ffS1_i_param_9
)
{
	.reg .pred 	%p<19>;
	.reg .b16 	%rs<2>;
	.reg .b32 	%r<10>;
	.reg .b32 	%f<206>;
	.reg .b64 	%rd<9>;
	.reg .b64 	%fd<8>;

	ld.param.u64 	%rd5, [_Z20calc_beta_err_kernelP6float2aiS0_PfS1_ffS1_i_param_0];
	ld.param.s8 	%rs1, [_Z20calc_beta_err_kernelP6float2aiS0_PfS1_ffS1_i_param_1];
	ld.param.u32 	%r1, [_Z20calc_beta_err_kernelP6float2aiS0_PfS1_ffS1_i_param_2];
	ld.param.u64 	%rd6, [_Z20calc_beta_err_kernelP6float2aiS0_PfS1_ffS1_i_param_3];
	ld.param.u64 	%rd3, [_Z20calc_beta_err_kernelP6float2aiS0_PfS1_ffS1_i_param_4];
	ld.param.u64 	%rd4, [_Z20calc_beta_err_kernelP6float2aiS0_PfS1_ffS1_i_param_5];
	ld.param.f32 	%f5, [_Z20calc_beta_err_kernelP6float2aiS0_PfS1_ffS1_i_param_6];
	ld.param.f32 	%f6, [_Z20calc_beta_err_kernelP6float2aiS0_PfS1_ffS1_i_param_7];
	ld.param.u32 	%r2, [_Z20calc_beta_err_kernelP6float2aiS0_PfS1_ffS1_i_param_9];
	cvta.to.global.u64 	%rd1, %rd6;
	cvta.to.global.u64 	%rd2, %rd5;
	mov.u32 	%r3, %ctaid.x;
	mov.u32 	%r4, %ntid.x;
	mov.u32 	%r5, %tid.x;
	mad.lo.s32 	%r6, %r3, %r4, %r5;
	cvt.rn.f32.s16 	%f1, %rs1;
	setp.ge.s32 	%p1, %r6, %r2;
	@%p1 bra 	$L__BB0_7;
	setp.gt.s32 	%p2, %r1, 1;
	@%p2 bra 	$L__BB0_3;
	ld.global.v2.f32 	{%f54, %f55}, [%rd2+88];
	ld.global.v2.f32 	{%f56, %f57}, [%rd2+200];
	sub.f32 	%f58, %f54, %f56;
	ld.global.v2.f32 	{%f59, %f60}, [%rd2+312];
	add.f32 	%f61, %f58, %f59;
	ld.global.v2.f32 	{%f62, %f63}, [%rd2+424];
	add.f32 	%f64, %f61, %f62;
	sub.f32 	%f65, %f55, %f57;
	add.f32 	%f66, %f65, %f60;
	add.f32 	%f67, %f66, %f63;
	abs.f32 	%f68, %f64;
	abs.f32 	%f69, %f67;
	setp.gt.f32 	%p8, %f69, %f68;
	selp.f32 	%f70, %f69, %f68, %p8;
	selp.f32 	%f71, %f68, %f69, %p8;
	div.rn.f32 	%f72, %f71, %f70;
	mul.f32 	%f73, %f72, %f72;
	fma.rn.f32 	%f74, %f73, 0f3B33710B, 0fBC807748;
	fma.rn.f32 	%f75, %f74, %f73, 0f3D2CDAB2;
	fma.rn.f32 	%f76, %f75, %f73, 0fBD992D10;
	fma.rn.f32 	%f77, %f76, %f73, 0f3DD9EA6C;
	fma.rn.f32 	%f78, %f77, %f73, 0fBE117CB1;
	fma.rn.f32 	%f79, %f78, %f73, 0f3E4CBCE0;
	fma.rn.f32 	%f80, %f79, %f73, 0fBEAAAA7D;
	mul.f32 	%f81, %f73, %f80;
	fma.rn.f32 	%f82, %f81, %f72, %f72;
	neg.f32 	%f83, %f82;
	fma.rn.f32 	%f84, 0f3F6EE581, 0f3FD774EB, %f83;
	selp.f32 	%f85, %f84, %f82, %p8;
	selp.f32 	%f86, 0f3F6EE581, 0f3FEEE581, %p8;
	selp.f32 	%f87, %f82, %f83, %p8;
	mov.b32 	%r8, %f64;
	fma.rn.f32 	%f88, %f86, 0f3FD774EB, %f87;
	setp.lt.s32 	%p9, %r8, 0;
	selp.f32 	%f89, %f88, %f85, %p9;
	add.f32 	%f90, %f68, %f69;
	setp.eq.f32 	%p10, %f70, 0f00000000;
	selp.f32 	%f91, 0f40490FDB, 0f00000000, %p9;
	setp.eq.f32 	%p11, %f68, %f69;
	selp.f32 	%f92, 0f4016CBE4, 0f3F490FDB, %p9;
	selp.f32 	%f93, %f92, %f89, %p11;
	selp.f32 	%f94, %f91, %f93, %p10;
	abs.f32 	%f95, %f90;
	setp.nan.f32 	%p12, %f95, %f95;
	copysign.f32 	%f96, %f67, %f94;
	selp.f32 	%f205, %f90, %f96, %p12;
	bra.uni 	$L__BB0_4;
$L__BB0_3:
	ld.global.v2.f32 	{%f7, %f8}, [%rd2+88];
	ld.global.v2.f32 	{%f9, %f10}, [%rd2+312];
	mul.f32 	%f11, %f9, %f1;
	fma.rn.f32 	%f12, %f7, %f1, %f11;
	ld.global.v2.f32 	{%f13, %f14}, [%rd2+200];
	fma.rn.f32 	%f15, %f13, %f1, %f12;
	ld.global.v2.f32 	{%f16, %f17}, [%rd2+424];
	mul.f32 	%f18, %f16, %f1;
	sub.f32 	%f19, %f15, %f18;
	mul.f32 	%f20, %f10, %f1;
	fma.rn.f32 	%f21, %f8, %f1, %f20;
	fma.rn.f32 	%f22, %f14, %f1, %f21;
	mul.f32 	%f23, %f17, %f1;
	sub.f32 	%f24, %f22, %f23;
	abs.f32 	%f25, %f19;
	abs.f32 	%f26, %f24;
	setp.gt.f32 	%p3, %f26, %f25;
	selp.f32 	%f27, %f26, %f25, %p3;
	selp.f32 	%f28, %f25, %f26, %p3;
	div.rn.f32 	%f29, %f28, %f27;
	mul.f32 	%f30, %f29, %f29;
	fma.rn.f32 	%f31, %f30, 0f3B33710B, 0fBC807748;
	fma.rn.f32 	%f32, %f31, %f30, 0f3D2CDAB2;
	fma.rn.f32 	%f33, %f32, %f30, 0fBD992D10;
	fma.rn.f32 	%f34, %f33, %f30, 0f3DD9EA6C;
	fma.rn.f32 	%f35, %f34, %f30, 0fBE117CB1;
	fma.rn.f32 	%f36, %f35, %f30, 0f3E4CBCE0;
	fma.rn.f32 	%f37, %f36, %f30, 0fBEAAAA7D;
	mul.f32 	%f38, %f30, %f37;
	fma.rn.f32 	%f39, %f38, %f29, %f29;
	neg.f32 	%f40, %f39;
	fma.rn.f32 	%f41, 0f3F6EE581, 0f3FD774EB, %f40;
	selp.f32 	%f42, %f41, %f39, %p3;
	selp.f32 	%f43, 0f3F6EE581, 0f3FEEE581, %p3;
	selp.f32 	%f44, %f39, %f40, %p3;
	mov.b32 	%r7, %f19;
	fma.rn.f32 	%f45, %f43, 0f3FD774EB, %f44;
	setp.lt.s32 	%p4, %r7, 0;
	selp.f32 	%f46, %f45, %f42, %p4;
	add.f32 	%f47, %f25, %f26;
	setp.eq.f32 	%p5, %f27, 0f00000000;
	selp.f32 	%f48, 0f40490FDB, 0f00000000, %p4;
	setp.eq.f32 	%p6, %f25, %f26;
	selp.f32 	%f49, 0f4016CBE4, 0f3F490FDB, %p4;
	selp.f32 	%f50, %f49, %f46, %p6;
	selp.f32 	%f51, %f48, %f50, %p5;
	abs.f32 	%f52, %f47;
	setp.nan.f32 	%p7, %f52, %f52;
	copysign.f32 	%f53, %f24, %f51;
	selp.f32 	%f205, %f47, %f53, %p7;
$L__BB0_4:
	setp.gt.s32 	%p13, %r1, 1;
	cvta.to.global.u64 	%rd7, %rd3;
	st.global.f32 	[%rd7], %f205;
	ld.global.v2.f32 	{%f97, %f98}, [%rd1];
	ld.global.v2.f32 	{%f99, %f100}, [%rd2+88];
	mul.f32 	%f101, %f97, %f99;
	mul.f32 	%f102, %f98, %f100;
	sub.f32 	%f103, %f101, %f102;
	mul.f32 	%f104, %f97, %f100;
	fma.rn.f32 	%f105, %f98, %f99, %f104;
	ld.global.v2.f32 	{%f106, %f107}, [%rd1+8];
	ld.global.v2.f32 	{%f108, %f109}, [%rd2+200];
	mul.f32 	%f110, %f106, %f108;
	mul.f32 	%f111, %f107, %f109;
	sub.f32 	%f112, %f110, %f111;
	mul.f32 	%f113, %f112, %f1;
	mul.f32 	%f114, %f106, %f109;
	fma.rn.f32 	%f115, %f107, %f108, %f114;
	neg.f32 	%f116, %f115;
	mul.f32 	%f117, %f1, %f116;
	fma.rn.f32 	%f118, %f103, %f1, %f113;
	mul.f32 	%f119, %f105, %f1;
	sub.f32 	%f120, %f117, %f119;
	ld.global.v2.f32 	{%f121, %f122}, [%rd1+16];
	ld.global.v2.f32 	{%f123, %f124}, [%rd2+312];
	mul.f32 	%f125, %f121, %f123;
	mul.f32 	%f126, %f122, %f124;
	sub.f32 	%f127, %f125, %f126;
	mul.f32 	%f128, %f127, %f1;
	mul.f32 	%f129, %f121, %f124;
	fma.rn.f32 	%f130, %f122, %f123, %f129;
	ld.global.v2.f32 	{%f131, %f132}, [%rd1+24];
	ld.global.v2.f32 	{%f133, %f134}, [%rd2+424];
	mul.f32 	%f135, %f131, %f133;
	mul.f32 	%f136, %f132, %f134;
	sub.f32 	%f137, %f135, %f136;
	mul.f32 	%f138, %f131, %f134;
	fma.rn.f32 	%f139, %f132, %f133, %f138;
	mul.f32 	%f140, %f139, %f1;
	mul.f32 	%f141, %f137, %f1;
	sub.f32 	%f142, %f128, %f141;
	mul.f32 	%f143, %f130, %f1;
	sub.f32 	%f144, %f140, %f143;
	add.f32 	%f145, %f118, %f142;
	add.f32 	%f146, %f120, %f144;
	abs.f32 	%f147, %f145;
	abs.f32 	%f148, %f146;
	setp.gt.f32 	%p14, %f148, %f147;
	selp.f32 	%f149, %f148, %f147, %p14;
	selp.f32 	%f150, %f147, %f148, %p14;
	div.rn.f32 	%f151, %f150, %f149;
	mul.f32 	%f152, %f151, %f151;
	fma.rn.f32 	%f153, %f152, 0f3B33710B, 0fBC807748;
	fma.rn.f32 	%f154, %f153, %f152, 0f3D2CDAB2;
	fma.rn.f32 	%f155, %f154, %f152, 0fBD992D10;
	fma.rn.f32 	%f156, %f155, %f152, 0f3DD9EA6C;
	fma.rn.f32 	%f157, %f156, %f152, 0fBE117CB1;
	fma.rn.f32 	%f158, %f157, %f152, 0f3E4CBCE0;
	fma.rn.f32 	%f159, %f158, %f152, 0fBEAAAA7D;
	mul.f32 	%f160, %f152, %f159;
	fma.rn.f32 	%f161, %f160, %f151, %f151;
	neg.f32 	%f162, %f161;
	fma.rn.f32 	%f163, 0f3F6EE581, 0f3FD774EB, %f162;
	selp.f32 	%f164, %f163, %f161, %p14;
	selp.f32 	%f165, 0f3F6EE581, 0f3FEEE581, %p14;
	selp.f32 	%f166, %f161, %f162, %p14;
	mov.b32 	%r9, %f145;
	fma.rn.f32 	%f167, %f165, 0f3FD774EB, %f166;
	setp.lt.s32 	%p15, %r9, 0;
	selp.f32 	%f168, %f167, %f164, %p15;
	add.f32 	%f169, %f147, %f148;
	setp.eq.f32 	%p16, %f149, 0f00000000;
	selp.f32 	%f170, 0f40490FDB, 0f00000000, %p15;
	setp.eq.f32 	%p17, %f147, %f148;
	selp.f32 	%f171, 0f4016CBE4, 0f3F490FDB, %p15;
	selp.f32 	%f172, %f171, %f168, %p17;
	selp.f32 	%f173, %f170, %f172, %p16;
	abs.f32 	%f174, %f169;
	setp.nan.f32 	%p18, %f174, %f174;
	copysign.f32 	%f175, %f146, %f173;
	selp.f32 	%f176, %f169, %f175, %p18;
	cvt.f64.f32 	%fd1, %f5;
	cvt.f64.f32 	%fd2, %f6;
	mul.f64 	%fd3, %fd2, 0d401921FB54442D18;
	mul.f64 	%fd4, %fd3, 0d4054000000000000;
	div.rn.f64 	%fd5, %fd1, %fd4;
	cvt.f64.f32 	%fd6, %f176;
	mul.f64 	%fd7, %fd5, %fd6;
	cvt.rn.f32.f64 	%f177, %fd7;
	cvta.to.global.u64 	%rd8, %rd4;
	st.global.f32 	[%rd8], %f177;
	@%p13 bra 	$L__BB0_6;
	ld.global.v2.f32 	{%f195, %f196}, [%rd2+88];
	st.global.v2.f32 	[%rd1], {%f195, %f196};
	ld.global.v2.f32 	{%f197, %f198}, [%rd2+200];
	neg.f32 	%f199, %f197;
	neg.f32 	%f200, %f198;
	st.global.v2.f32 	[%rd1+8], {%f199, %f200};
	ld.global.v2.f32 	{%f201, %f202}, [%rd2+312];
	st.global.v2.f32 	[%rd1+16], {%f201, %f202};
	ld.global.v2.f32 	{%f203, %f204}, [%rd2+424];
	st.global.v2.f32 	[%rd1+24], {%f203, %f204};
	bra.uni 	$L__BB0_7;
$L__BB0_6:
	neg.f32 	%f178, %f1;
	ld.global.v2.f32 	{%f179, %f180}, [%rd2+88];
	mul.f32 	%f181, %f179, %f1;
	mul.f32 	%f182, %f180, %f1;
	st.global.v2.f32 	[%rd1], {%f181, %f182};
	ld.global.v2.f32 	{%f183, %f184}, [%rd2+200];
	mul.f32 	%f185, %f183, %f1;
	mul.f32 	%f186, %f184, %f1;
	st.global.v2.f32 	[%rd1+8], {%f185, %f186};
	ld.global.v2.f32 	{%f187, %f188}, [%rd2+312];
	mul.f32 	%f189, %f187, %f1;
	mul.f32 	%f190, %f188, %f1;
	st.global.v2.f32 	[%rd1+16], {%f189, %f190};
	ld.global.v2.f32 	{%f191, %f192}, [%rd2+424];
	mul.f32 	%f193, %f191, %f178;
	mul.f32 	%f194, %f192, %f178;
	st.global.v2.f32 	[%rd1+24], {%f193, %f194};
$L__BB0_7:
	ret;

}


// ===== COMPILED SASS (sm_100) =====

	.target	sm_100

	.elftype	@"ET_EXEC"


//--------------------- .note.nv.tkinfo           --------------------------
	.section	.note.nv.tkinfo,"",@"SHT_NOTE"
	.sectionflags	@"SHF_NOTE_NV_TKINFO"
	.tkinfo
        /*0018*/ 	.word	0x00000002
        /*0030*/ 	.string	""
        /*0030*/ 	.string	"ptxas"
        /*0030*/ 	.string	"Cuda compilation tools, release 13.0, V13.0.88"
        /*0030*/ 	.string	"Build cuda_13.0.r13.0/compiler.36424714_0"
        /*0030*/ 	.string	"-arch sm_100 -m 64 "



//--------------------- .note.nv.cuinfo           --------------------------
	.section	.note.nv.cuinfo,"",@"SHT_NOTE"
	.sectionflags	@"SHF_NOTE_NV_CUINFO"
        /*0018*/ 	.short	0x0002
        /*001a*/ 	.short	0x0064
        /*001c*/ 	.short	0x0082
	.zero		2


//--------------------- .nv.info                  --------------------------
	.section	.nv.info,"",@"SHT_CUDA_INFO"
	.align	4


	//----- nvinfo : EIATTR_REGCOUNT
	.align		4
        /*0000*/ 	.byte	0x04, 0x2f
        /*0002*/ 	.short	(.L_1 - .L_0)
	.align		4
.L_0:
        /*0004*/ 	.word	index@(_Z20calc_beta_err_kernelP6float2aiS0_PfS1_ffS1_i)
        /*0008*/ 	.word	0x0000001e


	//----- nvinfo : EIATTR_FRAME_SIZE
	.align		4
.L_1:
        /*000c*/ 	.byte	0x04, 0x11
        /*000e*/ 	.short	(.L_3 - .L_2)
	.align		4
.L_2:
        /*0010*/ 	.word	index@($__internal_1_$__cuda_sm3x_div_rn_noftz_f32_slowpath)
        /*0014*/ 	.word	0x00000000


	//----- nvinfo : EIATTR_FRAME_SIZE
	.align		4
.L_3:
        /*0018*/ 	.byte	0x04, 0x11
        /*001a*/ 	.short	(.L_5 - .L_4)
	.align		4
.L_4:
        /*001c*/ 	.word	index@($__internal_0_$__cuda_sm20_div_rn_f64_full)
        /*0020*/ 	.word	0x00000000


	//----- nvinfo : EIATTR_FRAME_SIZE
	.align		4
.L_5:
        /*0024*/ 	.byte	0x04, 0x11
        /*0026*/ 	.short	(.L_7 - .L_6)
	.align		4
.L_6:
        /*0028*/ 	.word	index@(_Z20calc_beta_err_kernelP6float2aiS0_PfS1_ffS1_i)
        /*002c*/ 	.word	0x00000000


	//----- nvinfo : EIATTR_MIN_STACK_SIZE
	.align		4
.L_7:
        /*0030*/ 	.byte	0x04, 0x12
        /*0032*/ 	.short	(.L_9 - .L_8)
	.align		4
.L_8:
        /*0034*/ 	.word	index@(_Z20calc_beta_err_kernelP6float2aiS0_PfS1_ffS1_i)
        /*0038*/ 	.word	0x00000000
.L_9:


//--------------------- .nv.compat                --------------------------
	.section	.nv.compat,"",@"SHT_CUDA_COMPAT_INFO"
	.align	4
        /*0000*/ 	.byte	0x02, 0x09, 0x00, 0x00, 0x02, 0x02, 0x01, 0x00, 0x02, 0x05, 0x05, 0x00, 0x03, 0x07, 0x01, 0x01
        /*0010*/ 	.byte	0x02, 0x03, 0x00, 0x00, 0x02, 0x06, 0x01, 0x00, 0x04, 0x0b, 0x08, 0x00, 0x01, 0x00, 0x00, 0x00
        /*0020*/ 	.byte	0x00, 0x00, 0x00, 0x00


//--------------------- .nv.info._Z20calc_beta_err_kernelP6float2aiS0_PfS1_ffS1_i --------------------------
	.section	.nv.info._Z20calc_beta_err_kernelP6float2aiS0_PfS1_ffS1_i,"",@"SHT_CUDA_INFO"
	.sectionflags	@""
	.align	4


	//----- nvinfo : EIATTR_CUDA_API_VERSION
	.align		4
        /*0000*/ 	.byte	0x04, 0x37
        /*0002*/ 	.short	(.L_11 - .L_10)
.L_10:
        /*0004*/ 	.word	0x00000082


	//----- nvinfo : EIATTR_KPARAM_INFO
	.align		4
.L_11:
        /*0008*/ 	.byte	0x04, 0x17
        /*000a*/ 	.short	(.L_13 - .L_12)
.L_12:
        /*000c*/ 	.word	0x00000000
        /*0010*/ 	.short	0x0009
        /*0012*/ 	.short	0x0038
        /*0014*/ 	.byte	0x00, 0xf0, 0x11, 0x00


	//----- nvinfo : EIATTR_KPARAM_INFO
	.align		4
.L_13:
        /*0018*/ 	.byte	0x04, 0x17
        /*001a*/ 	.short	(.L_15 - .L_14)
.L_14:
        /*001c*/ 	.word	0x00000000
        /*0020*/ 	.short	0x0008
        /*0022*/ 	.short	0x0030
        /*0024*/ 	.byte	0x00, 0xf5, 0x21, 0x00


	//----- nvinfo : EIATTR_KPARAM_INFO
	.align		4
.L_15:
        /*0028*/ 	.byte	0x04, 0x17
        /*002a*/ 	.short	(.L_17 - .L_16)
.L_16:
        /*002c*/ 	.word	0x00000000
        /*0030*/ 	.short	0x0007
        /*0032*/ 	.short	0x002c
        /*0034*/ 	.byte	0x00, 0xf0, 0x11, 0x00


	//----- nvinfo : EIATTR_KPARAM_INFO
	.align		4
.L_17:
        /*0038*/ 	.byte	0x04, 0x17
        /*003a*/ 	.short	(.L_19 - .L_18)
.L_18:
        /*003c*/ 	.word	0x00000000
        /*0040*/ 	.short	0x0006
        /*0042*/ 	.short	0x0028
        /*0044*/ 	.byte	0x00, 0xf0, 0x11, 0x00


	//----- nvinfo : EIATTR_KPARAM_INFO
	.align		4
.L_19:
        /*0048*/ 	.byte	0x04, 0x17
        /*004a*/ 	.short	(.L_21 - .L_20)
.L_20:
        /*004c*/ 	.word	0x00000000
        /*0050*/ 	.short	0x0005
        /*0052*/ 	.short	0x0020
        /*0054*/ 	.byte	0x00, 0xf5, 0x21, 0x00


	//----- nvinfo : EIATTR_KPARAM_INFO
	.align		4
.L_21:
        /*0058*/ 	.byte	0x04, 0x17
        /*005a*/ 	.short	(.L_23 - .L_22)
.L_22:
        /*005c*/ 	.word	0x00000000
        /*0060*/ 	.short	0x0004
        /*0062*/ 	.short	0x0018
        /*0064*/ 	.byte	0x00, 0xf5, 0x21, 0x00


	//----- nvinfo : EIATTR_KPARAM_INFO
	.align		4
.L_23:
        /*0068*/ 	.byte	0x04, 0x17
        /*006a*/ 	.short	(.L_25 - .L_24)
.L_24:
        /*006c*/ 	.word	0x00000000
        /*0070*/ 	.short	0x0003
        /*0072*/ 	.short	0x0010
        /*0074*/ 	.byte	0x00, 0xf5, 0x21, 0x00


	//----- nvinfo : EIATTR_KPARAM_INFO
	.align		4
.L_25:
        /*0078*/ 	.byte	0x04, 0x17
        /*007a*/ 	.short	(.L_27 - .L_26)
.L_26:
        /*007c*/ 	.word	0x00000000
        /*0080*/ 	.short	0x0002
        /*0082*/ 	.short	0x000c
        /*0084*/ 	.byte	0x00, 0xf0, 0x11, 0x00


	//----- nvinfo : EIATTR_KPARAM_INFO
	.align		4
.L_27:
        /*0088*/ 	.byte	0x04, 0x17
        /*008a*/ 	.short	(.L_29 - .L_28)
.L_28:
        /*008c*/ 	.word	0x00000000
        /*0090*/ 	.short	0x0001
        /*0092*/ 	.short	0x0008
        /*0094*/ 	.byte	0x00, 0xf0, 0x05, 0x00


	//----- nvinfo : EIATTR_KPARAM_INFO
	.align		4
.L_29:
        /*0098*/ 	.byte	0x04, 0x17
        /*009a*/ 	.short	(.L_31 - .L_30)
.L_30:
        /*009c*/ 	.word	0x00000000
        /*00a0*/ 	.short	0x0000
        /*00a2*/ 	.short	0x0000
        /*00a4*/ 	.byte	0x00, 0xf5, 0x21, 0x00


	//----- nvinfo : EIATTR_SPARSE_MMA_MASK
	.align		4
.L_31:
        /*00a8*/ 	.byte	0x03, 0x50
        /*00aa*/ 	.short	0x0000


	//----- nvinfo : EIATTR_MAXREG_COUNT
	.align		4
        /*00ac*/ 	.byte	0x03, 0x1b
        /*00ae*/ 	.short	0x00ff


	//----- nvinfo : EIATTR_MERCURY_ISA_VERSION
	.align		4
        /*00b0*/ 	.byte	0x03, 0x5f
        /*00b2*/ 	.short	0x0101


	//----- nvinfo : EIATTR_VRC_CTA_INIT_COUNT
	.align		4
        /*00b4*/ 	.byte	0x02, 0x4a
	.zero		1
	.zero		1


	//----- nvinfo : EIATTR_EXIT_INSTR_OFFSETS
	.align		4
        /*00b8*/ 	.byte	0x04, 0x1c
        /*00ba*/ 	.short	(.L_33 - .L_32)


	//   ....[0]....
.L_32:
        /*00bc*/ 	.word	0x00000070


	//   ....[1]....
        /*00c0*/ 	.word	0x00000f40


	//   ....[2]....
        /*00c4*/ 	.word	0x00001070


	//----- nvinfo : EIATTR_CRS_STACK_SIZE
	.align		4
.L_33:
        /*00c8*/ 	.byte	0x04, 0x1e
        /*00ca*/ 	.short	(.L_35 - .L_34)
.L_34:
        /*00cc*/ 	.word	0x00000000


	//----- nvinfo : EIATTR_CBANK_PARAM_SIZE
	.align		4
.L_35:
        /*00d0*/ 	.byte	0x03, 0x19
        /*00d2*/ 	.short	0x003c


	//----- nvinfo : EIATTR_PARAM_CBANK
	.align		4
        /*00d4*/ 	.byte	0x04, 0x0a
        /*00d6*/ 	.short	(.L_37 - .L_36)
	.align		4
.L_36:
        /*00d8*/ 	.word	index@(.nv.constant0._Z20calc_beta_err_kernelP6float2aiS0_PfS1_ffS1_i)
        /*00dc*/ 	.short	0x0380
        /*00de*/ 	.short	0x003c


	//----- nvinfo : EIATTR_SW_WAR
	.align		4
.L_37:
        /*00e0*/ 	.byte	0x04, 0x36
        /*00e2*/ 	.short	(.L_39 - .L_38)
.L_38:
        /*00e4*/ 	.word	0x00000008
.L_39:


//--------------------- .nv.callgraph             --------------------------
	.section	.nv.callgraph,"",@"SHT_CUDA_CALLGRAPH"
	.align	4
	.sectionentsize	8
	.align		4
        /*0000*/ 	.word	0x00000000
	.align		4
        /*0004*/ 	.word	0xffffffff
	.align		4
        /*0008*/ 	.word	0x00000000
	.align		4
        /*000c*/ 	.word	0xfffffffe
	.align		4
        /*0010*/ 	.word	0x00000000
	.align		4
        /*0014*/ 	.word	0xfffffffd
	.align		4
        /*0018*/ 	.word	0x00000000
	.align		4
        /*001c*/ 	.word	0xfffffffc


//--------------------- .text._Z20calc_beta_err_kernelP6float2aiS0_PfS1_ffS1_i --------------------------
	.section	.text._Z20calc_beta_err_kernelP6float2aiS0_PfS1_ffS1_i,"ax",@progbits
	.align	128
        .global         _Z20calc_beta_err_kernelP6float2aiS0_PfS1_ffS1_i
        .type           _Z20calc_beta_err_kernelP6float2aiS0_PfS1_ffS1_i,@function
        .size           _Z20calc_beta_err_kernelP6float2aiS0_PfS1_ffS1_i,(.L_x_22 - _Z20calc_beta_err_kernelP6float2aiS0_PfS1_ffS1_i)
        .other          _Z20calc_beta_err_kernelP6float2aiS0_PfS1_ffS1_i,@"STO_CUDA_ENTRY STV_DEFAULT"
_Z20calc_beta_err_kernelP6float2aiS0_PfS1_ffS1_i:
.text._Z20calc_beta_err_kernelP6float2aiS0_PfS1_ffS1_i:
[----:B------:R-:W-:Y:S01]  /*0000*/  LDC R1, c[0x0][0x37c] ;  /* 0x0000df00ff017b82 */ /* 0x000fe20000000800 */
[----:B------:R-:W0:Y:S07]  /*0010*/  S2R R3, SR_TID.X ;  /* 0x0000000000037919 */ /* 0x000e2e0000002100 */
[----:B------:R-:W0:Y:S01]  /*0020*/  S2UR UR4, SR_CTAID.X ;  /* 0x00000000000479c3 */ /* 0x000e220000002500 */
[----:B------:R-:W1:Y:S07]  /*0030*/  LDCU UR5, c[0x0][0x3b8] ;  /* 0x00007700ff0577ac */ /* 0x000e6e0008000800 */
[----:B------:R-:W0:Y:S02]  /*0040*/  LDC R0, c[0x0][0x360] ;  /* 0x0000d800ff007b82 */ /* 0x000e240000000800 */
[----:B0-----:R-:W-:-:S05]  /*0050*/  IMAD R0, R0, UR4, R3 ;  /* 0x0000000400007c24 */ /* 0x001fca000f8e0203 */
[----:B-1----:R-:W-:-:S13]  /*0060*/  ISETP.GE.AND P0, PT, R0, UR5, PT ;  /* 0x0000000500007c0c */ /* 0x002fda000bf06270 */
[----:B------:R-:W-:Y:S05]  /*0070*/  @P0 EXIT ;  /* 0x000000000000094d */ /* 0x000fea0003800000 */
[----:B------:R-:W0:Y:S01]  /*0080*/  LDCU.U8 UR7, c[0x0][0x388] ;  /* 0x00007100ff0777ac */ /* 0x000e220008000000 */
[----:B------:R-:W1:Y:S01]  /*0090*/  LDCU UR6, c[0x0][0x38c] ;  /* 0x00007180ff0677ac */ /* 0x000e620008000800 */
[----:B------:R-:W2:Y:S01]  /*00a0*/  LDCU.64 UR4, c[0x0][0x358] ;  /* 0x00006b00ff0477ac */ /* 0x000ea20008000a00 */
[----:B0-----:R-:W0:Y:S01]  /*00b0*/  I2F.S8 R4, UR7 ;  /* 0x0000000700047d06 */ /* 0x001e220008001400 */
[----:B-1----:R-:W-:-:S09]  /*00c0*/  UISETP.GT.AND UP0, UPT, UR6, 0x1, UPT ;  /* 0x000000010600788c */ /* 0x002fd2000bf04270 */
[----:B--2---:R-:W-:Y:S05]  /*00d0*/  BRA.U UP0, `(.L_x_0) ;  /* 0x0000000100d47547 */ /* 0x004fea000b800000 */
[----:B------:R-:W1:Y:S02]  /*00e0*/  LDC.64 R6, c[0x0][0x380] ;  /* 0x0000e000ff067b82 */ /* 0x000e640000000a00 */
[----:B-1----:R-:W2:Y:S04]  /*00f0*/  LDG.E.64 R2, desc[UR4][R6.64+0x58] ;  /* 0x0000580406027981 */ /* 0x002ea8000c1e1b00 */
[----:B------:R-:W2:Y:S04]  /*0100*/  LDG.E.64 R8, desc[UR4][R6.64+0xc8] ;  /* 0x0000c80406087981 */ /* 0x000ea8000c1e1b00 */
[----:B------:R-:W3:Y:S04]  /*0110*/  LDG.E.64 R10, desc[UR4][R6.64+0x138] ;  /* 0x00013804060a7981 */ /* 0x000ee8000c1e1b00 */
[----:B------:R-:W4:Y:S01]  /*0120*/  LDG.E.64 R12, desc[UR4][R6.64+0x1a8] ;  /* 0x0001a804060c7981 */ /* 0x000f22000c1e1b00 */
[----:B--2---:R-:W-:Y:S01]  /*0130*/  FADD R5, R2, -R8 ;  /* 0x8000000802057221 */ /* 0x004fe20000000000 */
[----:B------:R-:W-:-:S03]  /*0140*/  FADD R0, R3, -R9 ;  /* 0x8000000903007221 */ /* 0x000fc60000000000 */
[----:B---3--:R-:W-:Y:S01]  /*0150*/  FADD R5, R5, R10 ;  /* 0x0000000a05057221 */ /* 0x008fe20000000000 */
[----:B------:R-:W-:-:S03]  /*0160*/  FADD R0, R11, R0 ;  /* 0x000000000b007221 */ /* 0x000fc60000000000 */
[----:B----4-:R-:W-:Y:S01]  /*0170*/  FADD R2, R5, R12 ;  /* 0x0000000c05027221 */ /* 0x010fe20000000000 */
[----:B------:R-:W-:-:S05]  /*0180*/  FADD R5, R13, R0 ;  /* 0x000000000d057221 */ /* 0x000fca0000000000 */
[----:B------:R-:W-:-:S04]  /*0190*/  FSETP.GT.AND P2, PT, |R5|, |R2|, PT ;  /* 0x400000020500720b */ /* 0x000fc80003f44200 */
[----:B------:R-:W-:Y:S02]  /*01a0*/  FSEL R3, |R5|, |R2|, P2 ;  /* 0x4000000205037208 */ /* 0x000fe40001000200 */
[----:B------:R-:W-:Y:S02]  /*01b0*/  FSEL R0, |R2|, |R5|, P2 ;  /* 0x4000000502007208 */ /* 0x000fe40001000200 */
[----:B------:R-:W1:Y:S08]  /*01c0*/  MUFU.RCP R8, R3 ;  /* 0x0000000300087308 */ /* 0x000e700000001000 */
[----:B------:R-:W2:Y:S01]  /*01d0*/  FCHK P0, R0, R3 ;  /* 0x0000000300007302 */ /* 0x000ea20000000000 */
[----:B-1----:R-:W-:-:S04]  /*01e0*/  FFMA R9, -R3, R8, 1 ;  /* 0x3f80000003097423 */ /* 0x002fc80000000108 */
[----:B------:R-:W-:-:S04]  /*01f0*/  FFMA R9, R8, R9, R8 ;  /* 0x0000000908097223 */ /* 0x000fc80000000008 */
[----:B------:R-:W-:-:S04]  /*0200*/  FFMA R6, R0, R9, RZ ;  /* 0x0000000900067223 */ /* 0x000fc800000000ff */
[----:B------:R-:W-:-:S04]  /*0210*/  FFMA R7, -R3, R6, R0 ;  /* 0x0000000603077223 */ /* 0x000fc80000000100 */
[----:B------:R-:W-:Y:S01]  /*0220*/  FFMA R6, R9, R7, R6 ;  /* 0x0000000709067223 */ /* 0x000fe20000000006 */
[----:B--2---:R-:W-:Y:S06]  /*0230*/  @!P0 BRA `(.L_x_1) ;  /* 0x00000000000c8947 */ /* 0x004fec0003800000 */
[----:B------:R-:W-:-:S07]  /*0240*/  MOV R6, 0x260 ;  /* 0x0000026000067802 */ /* 0x000fce0000000f00 */
[----:B0-----:R-:W-:Y:S05]  /*0250*/  CALL.REL.NOINC `($__internal_1_$__cuda_sm3x_div_rn_noftz_f32_slowpath) ;  /* 0x0000001000f87944 */ /* 0x001fea0003c00000 */
[----:B------:R-:W-:-:S07]  /*0260*/  IMAD.MOV.U32 R6, RZ, RZ, R0 ;  /* 0x000000ffff067224 */ /* 0x000fce00078e0000 */
.L_x_1:
[----:B------:R-:W-:Y:S02]  /*0270*/  IMAD.MOV.U32 R7, RZ, RZ, 0x3b33710b ;  /* 0x3b33710bff077424 */ /* 0x000fe400078e00ff */
[----:B------:R-:W-:Y:S01]  /*0280*/  FMUL R0, R6, R6 ;  /* 0x0000000606007220 */ /* 0x000fe20000400000 */
[----:B------:R-:W-:Y:S01]  /*0290*/  HFMA2 R8, -RZ, RZ, 1.857421875, -1409 ;  /* 0x3f6ee581ff087431 */ /* 0x000fe200000001ff */
[----:B------:R-:W-:Y:S02]  /*02a0*/  ISETP.GE.AND P0, PT, R2, RZ, PT ;  /* 0x000000ff0200720c */ /* 0x000fe40003f06270 */
[----:B------:R-:W-:Y:S01]  /*02b0*/  FFMA R7, R0, R7, -0.015681877732276916504 ;  /* 0xbc80774800077423 */ /* 0x000fe20000000007 */
[C---:B------:R-:W-:Y:S01]  /*02c0*/  FSETP.NEU.AND P3, PT, |R2|.reuse, |R5|, PT ;  /* 0x400000050200720b */ /* 0x040fe20003f6d200 */
[----:B------:R-:W-:Y:S01]  /*02d0*/  FADD R2, |R2|, |R5| ;  /* 0x4000000502027221 */ /* 0x000fe20000000200 */
[----:B------:R-:W-:Y:S01]  /*02e0*/  FSETP.NEU.AND P1, PT, R3, RZ, PT ;  /* 0x000000ff0300720b */ /* 0x000fe20003f2d000 */
[----:B------:R-:W-:Y:S01]  /*02f0*/  FFMA R7, R0, R7, 0.042200751602649688721 ;  /* 0x3d2cdab200077423 */ /* 0x000fe20000000007 */
[----:B------:R-:W-:-:S03]  /*0300*/  IMAD.MOV.U32 R3, RZ, RZ, 0x4016cbe4 ;  /* 0x4016cbe4ff037424 */ /* 0x000fc600078e00ff */
[----:B------:R-:W-:-:S04]  /*0310*/  FFMA R7, R0, R7, -0.074792981147766113281 ;  /* 0xbd992d1000077423 */ /* 0x000fc80000000007 */
[----:B------:R-:W-:-:S04]  /*0320*/  FFMA R7, R0, R7, 0.10640415549278259277 ;  /* 0x3dd9ea6c00077423 */ /* 0x000fc80000000007 */
[----:B------:R-:W-:-:S04]  /*0330*/  FFMA R7, R0, R7, -0.14207722246646881104 ;  /* 0xbe117cb100077423 */ /* 0x000fc80000000007 */
[----:B------:R-:W-:-:S04]  /*0340*/  FFMA R7, R0, R7, 0.19993925094604492188 ;  /* 0x3e4cbce000077423 */ /* 0x000fc80000000007 */
[----:B------:R-:W-:-:S04]  /*0350*/  FFMA R7, R0, R7, -0.33333197236061096191 ;  /* 0xbeaaaa7d00077423 */ /* 0x000fc80000000007 */
[----:B------:R-:W-:-:S04]  /*0360*/  FMUL R7, R0, R7 ;  /* 0x0000000700077220 */ /* 0x000fc80000400000 */
[----:B------:R-:W-:Y:S01]  /*0370*/  FFMA R7, R7, R6, R6 ;  /* 0x0000000607077223 */ /* 0x000fe20000000006 */
[----:B------:R-:W-:-:S03]  /*0380*/  FSEL R6, R8, 1.8663789033889770508, P2 ;  /* 0x3feee58108067808 */ /* 0x000fc60001000000 */
[----:B------:R-:W-:-:S05]  /*0390*/  FFMA R0, R8, 1.6832555532455444336, -R7 ;  /* 0x3fd774eb08007823 */ /* 0x000fca0000000807 */
[-C--:B------:R-:W-:Y:S02]  /*03a0*/  FSEL R0, R0, R7.reuse, P2 ;  /* 0x0000000700007208 */ /* 0x080fe40001000000 */
[----:B------:R-:W-:-:S05]  /*03b0*/  FSEL R7, R7, -R7, P2 ;  /* 0x8000000707077208 */ /* 0x000fca0001000000 */
[----:B------:R-:W-:Y:S01]  /*03c0*/  @!P0 FFMA R0, R6, 1.6832555532455444336, R7 ;  /* 0x3fd774eb06008823 */ /* 0x000fe20000000007 */
[----:B------:R-:W-:Y:S02]  /*03d0*/  @!P3 FSEL R0, R3, 0.78539818525314331055, !P0 ;  /* 0x3f490fdb0300b808 */ /* 0x000fe40004000000 */
[----:B------:R-:W-:Y:S02]  /*03e0*/  @!P1 FSEL R0, RZ, 3.1415927410125732422, P0 ;  /* 0x40490fdbff009808 */ /* 0x000fe40000000000 */
[----:B------:R-:W-:Y:S02]  /*03f0*/  FSETP.NAN.AND P0, PT, R2, R2, PT ;  /* 0x000000020200720b */ /* 0x000fe40003f08000 */
[----:B------:R-:W-:-:S04]  /*0400*/  LOP3.LUT R5, R0, 0x80000000, R5, 0xb8, !PT ;  /* 0x8000000000057812 */ /* 0x000fc800078eb805 */
[----:B------:R-:W-:Y:S01]  /*0410*/  FSEL R5, R2, R5, P0 ;  /* 0x0000000502057208 */ /* 0x000fe20000000000 */
[----:B------:R-:W-:Y:S06]  /*0420*/  BRA `(.L_x_2) ;  /* 0x0000000000d87947 */ /* 0x000fec0003800000 */
.L_x_0:
[----:B------:R-:W1:Y:S02]  /*0430*/  LDC.64 R6, c[0x0][0x380] ;  /* 0x0000e000ff067b82 */ /* 0x000e640000000a00 */
[----:B-1----:R-:W0:Y:S04]  /*0440*/  LDG.E.64 R8, desc[UR4][R6.64+0x138] ;  /* 0x0001380406087981 */ /* 0x002e28000c1e1b00 */
[----:B------:R-:W2:Y:S04]  /*0450*/  LDG.E.64 R2, desc[UR4][R6.64+0x58] ;  /* 0x0000580406027981 */ /* 0x000ea8000c1e1b00 */
[----:B------:R-:W3:Y:S04]  /*0460*/  LDG.E.64 R10, desc[UR4][R6.64+0xc8] ;  /* 0x0000c804060a7981 */ /* 0x000ee8000c1e1b00 */
[----:B------:R-:W4:Y:S01]  /*0470*/  LDG.E.64 R12, desc[UR4][R6.64+0x1a8] ;  /* 0x0001a804060c7981 */ /* 0x000f22000c1e1b00 */
[-C--:B0-----:R-:W-:Y:S01]  /*0480*/  FMUL R5, R8, R4.reuse ;  /* 0x0000000408057220 */ /* 0x081fe20000400000 */
[----:B------:R-:W-:-:S03]  /*0490*/  FMUL R0, R9, R4 ;  /* 0x0000000409007220 */ /* 0x000fc60000400000 */
[-C--:B--2---:R-:W-:Y:S01]  /*04a0*/  FFMA R5, R2, R4.reuse, R5 ;  /* 0x0000000402057223 */ /* 0x084fe20000000005 */
[----:B------:R-:W-:-:S03]  /*04b0*/  FFMA R0, R3, R4, R0 ;  /* 0x0000000403007223 */ /* 0x000fc60000000000 */
[-C--:B---3--:R-:W-:Y:S01]  /*04c0*/  FFMA R5, R10, R4.reuse, R5 ;  /* 0x000000040a057223 */ /* 0x088fe20000000005 */
[----:B------:R-:W-:-:S03]  /*04d0*/  FFMA R0, R11, R4, R0 ;  /* 0x000000040b007223 */ /* 0x000fc60000000000 */
[-C--:B----4-:R-:W-:Y:S01]  /*04e0*/  FFMA R2, -R12, R4.reuse, R5 ;  /* 0x000000040c027223 */ /* 0x090fe20000000105 */
[----:B------:R-:W-:-:S05]  /*04f0*/  FFMA R5, -R13, R4, R0 ;  /* 0x000000040d057223 */ /* 0x000fca0000000100 */
[----:B------:R-:W-:-:S04]  /*0500*/  FSETP.GT.AND P2, PT, |R5|, |R2|, PT ;  /* 0x400000020500720b */ /* 0x000fc80003f44200 */
[----:B------:R-:W-:Y:S02]  /*0510*/  FSEL R3, |R5|, |R2|, P2 ;  /* 0x4000000205037208 */ /* 0x000fe40001000200 */
[----:B------:R-:W-:Y:S02]  /*0520*/  FSEL R0, |R2|, |R5|, P2 ;  /* 0x4000000502007208 */ /* 0x000fe40001000200 */
[----:B------:R-:W0:Y:S08]  /*0530*/  MUFU.RCP R6, R3 ;  /* 0x0000000300067308 */ /* 0x000e300000001000 */
[----:B------:R-:W1:Y:S01]  /*0540*/  FCHK P0, R0, R3 ;  /* 0x0000000300007302 */ /* 0x000e620000000000 */
[----:B0-----:R-:W-:-:S04]  /*0550*/  FFMA R7, -R3, R6, 1 ;  /* 0x3f80000003077423 */ /* 0x001fc80000000106 */
[----:B------:R-:W-:-:S04]  /*0560*/  FFMA R7, R6, R7, R6 ;  /* 0x0000000706077223 */ /* 0x000fc80000000006 */
[----:B------:R-:W-:-:S04]  /*0570*/  FFMA R6, R0, R7, RZ ;  /* 0x0000000700067223 */ /* 0x000fc800000000ff */
[----:B------:R-:W-:-:S04]  /*0580*/  FFMA R8, -R3, R6, R0 ;  /* 0x0000000603087223 */ /* 0x000fc80000000100 */
[----:B------:R-:W-:Y:S01]  /*0590*/  FFMA R6, R7, R8, R6 ;  /* 0x0000000807067223 */ /* 0x000fe20000000006 */
[----:B-1----:R-:W-:Y:S06]  /*05a0*/  @!P0 BRA `(.L_x_3) ;  /* 0x00000000000c8947 */ /* 0x002fec0003800000 */
[----:B------:R-:W-:-:S07]  /*05b0*/  MOV R6, 0x5d0 ;  /* 0x000005d000067802 */ /* 0x000fce0000000f00 */
[----:B------:R-:W-:Y:S05]  /*05c0*/  CALL.REL.NOINC `($__internal_1_$__cuda_sm3x_div_rn_noftz_f32_slowpath) ;  /* 0x00000010001c7944 */ /* 0x000fea0003c00000 */
[----:B------:R-:W-:-:S07]  /*05d0*/  IMAD.MOV.U32 R6, RZ, RZ, R0 ;  /* 0x000000ffff067224 */ /* 0x000fce00078e0000 */
.L_x_3:
[----:B------:R-:W-:Y:S02]  /*05e0*/  HFMA2 R7, -RZ, RZ, 0.89990234375, 10328 ;  /* 0x3b33710bff077431 */ /* 0x000fe400000001ff */
[----:B------:R-:W-:Y:S01]  /*05f0*/  FMUL R0, R6, R6 ;  /* 0x0000000606007220 */ /* 0x000fe20000400000 */
[----:B------:R-:W-:Y:S01]  /*0600*/  IMAD.MOV.U32 R8, RZ, RZ, 0x3f6ee581 ;  /* 0x3f6ee581ff087424 */ /* 0x000fe200078e00ff */
[C---:B------:R-:W-:Y:S02]  /*0610*/  ISETP.GE.AND P0, PT, R2.reuse, RZ, PT ;  /* 0x000000ff0200720c */ /* 0x040fe40003f06270 */
[C---:B------:R-:W-:Y:S01]  /*0620*/  FSETP.NEU.AND P3, PT, |R2|.reuse, |R5|, PT ;  /* 0x400000050200720b */ /* 0x040fe20003f6d200 */
[----:B------:R-:W-:Y:S01]  /*0630*/  FADD R2, |R2|, |R5| ;  /* 0x4000000502027221 */ /* 0x000fe20000000200 */
[----:B------:R-:W-:Y:S01]  /*0640*/  FSETP.NEU.AND P1, PT, R3, RZ, PT ;  /* 0x000000ff0300720b */ /* 0x000fe20003f2d000 */
[----:B------:R-:W-:Y:S02]  /*0650*/  IMAD.MOV.U32 R3, RZ, RZ, 0x4016cbe4 ;  /* 0x4016cbe4ff037424 */ /* 0x000fe400078e00ff */
[----:B------:R-:W-:-:S04]  /*0660*/  FFMA R7, R0, R7, -0.015681877732276916504 ;  /* 0xbc80774800077423 */ /* 0x000fc80000000007 */
[----:B------:R-:W-:-:S04]  /*0670*/  FFMA R7, R0, R7, 0.042200751602649688721 ;  /* 0x3d2cdab200077423 */ /* 0x000fc80000000007 */
        /* <DEDUP_REMOVED lines=16> */
[----:B------:R-:W-:-:S07]  /*0780*/  FSEL R5, R2, R5, P0 ;  /* 0x0000000502057208 */ /* 0x000fce0000000000 */
.L_x_2:
[----:B------:R-:W1:Y:S01]  /*0790*/  LDC.64 R20, c[0x0][0x398] ;  /* 0x0000e600ff147b82 */ /* 0x000e620000000a00 */
[----:B------:R-:W2:Y:S07]  /*07a0*/  LDCU UR6, c[0x0][0x38c] ;  /* 0x00007180ff0677ac */ /* 0x000eae0008000800 */
[----:B------:R-:W3:Y:S08]  /*07b0*/  LDC.64 R22, c[0x0][0x390] ;  /* 0x0000e400ff167b82 */ /* 0x000ef00000000a00 */
[----:B------:R-:W4:Y:S01]  /*07c0*/  LDC.64 R24, c[0x0][0x380] ;  /* 0x0000e000ff187b82 */ /* 0x000f220000000a00 */
[----:B-1----:R1:W-:Y:S04]  /*07d0*/  STG.E desc[UR4][R20.64], R5 ;  /* 0x0000000514007986 */ /* 0x0023e8000c101904 */
[----:B---3--:R-:W3:Y:S04]  /*07e0*/  LDG.E.64 R16, desc[UR4][R22.64] ;  /* 0x0000000416107981 */ /* 0x008ee8000c1e1b00 */
[----:B------:R-:W5:Y:S04]  /*07f0*/  LDG.E.64 R10, desc[UR4][R22.64+0x8] ;  /* 0x00000804160a7981 */ /* 0x000f68000c1e1b00 */
[----:B----4-:R-:W3:Y:S04]  /*0800*/  LDG.E.64 R14, desc[UR4][R24.64+0x58] ;  /* 0x00005804180e7981 */ /* 0x010ee8000c1e1b00 */
[----:B------:R-:W5:Y:S04]  /*0810*/  LDG.E.64 R8, desc[UR4][R24.64+0xc8] ;  /* 0x0000c80418087981 */ /* 0x000f68000c1e1b00 */
[----:B------:R-:W4:Y:S04]  /*0820*/  LDG.E.64 R6, desc[UR4][R22.64+0x10] ;  /* 0x0000100416067981 */ /* 0x000f28000c1e1b00 */
[----:B------:R-:W4:Y:S04]  /*0830*/  LDG.E.64 R2, desc[UR4][R24.64+0x138] ;  /* 0x0001380418027981 */ /* 0x000f28000c1e1b00 */
[----:B------:R-:W4:Y:S04]  /*0840*/  LDG.E.64 R12, desc[UR4][R22.64+0x18] ;  /* 0x00001804160c7981 */ /* 0x000f28000c1e1b00 */
[----:B------:R-:W4:Y:S01]  /*0850*/  LDG.E.64 R18, desc[UR4][R24.64+0x1a8] ;  /* 0x0001a80418127981 */ /* 0x000f22000c1e1b00 */
[----:B--2---:R-:W-:Y:S01]  /*0860*/  UISETP.GT.AND UP0, UPT, UR6, 0x1, UPT ;  /* 0x000000010600788c */ /* 0x004fe2000bf04270 */
[-C--:B---3--:R-:W-:Y:S01]  /*0870*/  FMUL R0, R16, R15.reuse ;  /* 0x0000000f10007220 */ /* 0x088fe20000400000 */
[----:B------:R-:W-:Y:S01]  /*0880*/  FMUL R27, R17, R15 ;  /* 0x0000000f111b7220 */ /* 0x000fe20000400000 */
[-C--:B-----5:R-:W-:Y:S01]  /*0890*/  FMUL R15, R11, R9.reuse ;  /* 0x000000090b0f7220 */ /* 0x0a0fe20000400000 */
[----:B-1----:R-:W-:Y:S01]  /*08a0*/  FMUL R20, R10, R9 ;  /* 0x000000090a147220 */ /* 0x002fe20000400000 */
[----:B------:R-:W-:-:S02]  /*08b0*/  FFMA R17, R17, R14, R0 ;  /* 0x0000000e11117223 */ /* 0x000fc40000000000 */
[-C--:B------:R-:W-:Y:S01]  /*08c0*/  FFMA R15, R10, R8.reuse, -R15 ;  /* 0x000000080a0f7223 */ /* 0x080fe2000000080f */
[----:B------:R-:W-:Y:S01]  /*08d0*/  FFMA R11, R11, R8, R20 ;  /* 0x000000080b0b7223 */ /* 0x000fe20000000014 */
[-C--:B----4-:R-:W-:Y:S01]  /*08e0*/  FMUL R9, R7, R3.reuse ;  /* 0x0000000307097220 */ /* 0x090fe20000400000 */
[----:B------:R-:W-:Y:S01]  /*08f0*/  FMUL R0, R6, R3 ;  /* 0x0000000306007220 */ /* 0x000fe20000400000 */
[-C--:B------:R-:W-:Y:S01]  /*0900*/  FMUL R3, R13, R19.reuse ;  /* 0x000000130d037220 */ /* 0x080fe20000400000 */
[C---:B------:R-:W-:Y:S02]  /*0910*/  FMUL R8, R12.reuse, R19 ;  /* 0x000000130c087220 */ /* 0x040fe40000400000 */
[----:B------:R-:W-:Y:S01]  /*0920*/  FFMA R7, R7, R2, R0 ;  /* 0x0000000207077223 */ /* 0x000fe20000000000 */
[----:B------:R-:W-:Y:S01]  /*0930*/  FFMA R3, R12, R18, -R3 ;  /* 0x000000120c037223 */ /* 0x000fe20000000803 */
[----:B------:R-:W-:Y:S01]  /*0940*/  FFMA R5, R16, R14, -R27 ;  /* 0x0000000e10057223 */ /* 0x000fe2000000081b */
[----:B------:R-:W-:Y:S01]  /*0950*/  FFMA R9, R6, R2, -R9 ;  /* 0x0000000206097223 */ /* 0x000fe20000000809 */
[----:B------:R-:W-:Y:S01]  /*0960*/  FFMA R13, R13, R18, R8 ;  /* 0x000000120d0d7223 */ /* 0x000fe20000000008 */
[-C--:B0-----:R-:W-:Y:S01]  /*0970*/  FMUL R0, R15, R4.reuse ;  /* 0x000000040f007220 */ /* 0x081fe20000400000 */
[-C--:B------:R-:W-:Y:S01]  /*0980*/  FMUL R2, R17, R4.reuse ;  /* 0x0000000411027220 */ /* 0x080fe20000400000 */
[-C--:B------:R-:W-:Y:S01]  /*0990*/  FMUL R6, R3, R4.reuse ;  /* 0x0000000403067220 */ /* 0x080fe20000400000 */
[-C--:B------:R-:W-:Y:S01]  /*09a0*/  FMUL R8, R7, R4.reuse ;  /* 0x0000000407087220 */ /* 0x080fe20000400000 */
[-C--:B------:R-:W-:Y:S01]  /*09b0*/  FFMA R0, R5, R4.reuse, R0 ;  /* 0x0000000405007223 */ /* 0x080fe20000000000 */
[-C--:B------:R-:W-:Y:S01]  /*09c0*/  FFMA R2, -R11, R4.reuse, -R2 ;  /* 0x000000040b027223 */ /* 0x080fe20000000902 */
[-C--:B------:R-:W-:Y:S01]  /*09d0*/  FFMA R9, R9, R4.reuse, -R6 ;  /* 0x0000000409097223 */ /* 0x080fe20000000806 */
[----:B------:R-:W-:-:S03]  /*09e0*/  FFMA R5, R13, R4, -R8 ;  /* 0x000000040d057223 */ /* 0x000fc60000000808 */
[----:B------:R-:W-:Y:S01]  /*09f0*/  FADD R10, R0, R9 ;  /* 0x00000009000a7221 */ /* 0x000fe20000000000 */
[----:B------:R-:W-:-:S05]  /*0a00*/  FADD R5, R2, R5 ;  /* 0x0000000502057221 */ /* 0x000fca0000000000 */
[----:B------:R-:W-:-:S04]  /*0a10*/  FSETP.GT.AND P2, PT, |R5|, |R10|, PT ;  /* 0x4000000a0500720b */ /* 0x000fc80003f44200 */
[----:B------:R-:W-:-:S04]  /*0a20*/  FSEL R11, |R5|, |R10|, P2 ;  /* 0x4000000a050b7208 */ /* 0x000fc80001000200 */
[----:B------:R-:W0:Y:S01]  /*0a30*/  MUFU.RCP R2, R11 ;  /* 0x0000000b00027308 */ /* 0x000e220000001000 */
[----:B------:R-:W-:-:S07]  /*0a40*/  FSEL R0, |R10|, |R5|, P2 ;  /* 0x400000050a007208 */ /* 0x000fce0001000200 */
[----:B------:R-:W1:Y:S01]  /*0a50*/  FCHK P0, R0, R11 ;  /* 0x0000000b00007302 */ /* 0x000e620000000000 */
[----:B0-----:R-:W-:-:S04]  /*0a60*/  FFMA R3, -R11, R2, 1 ;  /* 0x3f8000000b037423 */ /* 0x001fc80000000102 */
[----:B------:R-:W-:-:S04]  /*0a70*/  FFMA R3, R2, R3, R2 ;  /* 0x0000000302037223 */ /* 0x000fc80000000002 */
[----:B------:R-:W-:-:S04]  /*0a80*/  FFMA R2, R0, R3, RZ ;  /* 0x0000000300027223 */ /* 0x000fc800000000ff */
[----:B------:R-:W-:-:S04]  /*0a90*/  FFMA R6, -R11, R2, R0 ;  /* 0x000000020b067223 */ /* 0x000fc80000000100 */
[----:B------:R-:W-:Y:S01]  /*0aa0*/  FFMA R2, R3, R6, R2 ;  /* 0x0000000603027223 */ /* 0x000fe20000000002 */
[----:B-1----:R-:W-:Y:S06]  /*0ab0*/  @!P0 BRA `(.L_x_4) ;  /* 0x0000000000108947 */ /* 0x002fec0003800000 */
[----:B------:R-:W-:Y:S02]  /*0ac0*/  MOV R3, R11 ;  /* 0x0000000b00037202 */ /* 0x000fe40000000f00 */
[----:B------:R-:W-:-:S07]  /*0ad0*/  MOV R6, 0xaf0 ;  /* 0x00000af000067802 */ /* 0x000fce0000000f00 */
[----:B------:R-:W-:Y:S05]  /*0ae0*/  CALL.REL.NOINC `($__internal_1_$__cuda_sm3x_div_rn_noftz_f32_slowpath) ;  /* 0x0000000800d47944 */ /* 0x000fea0003c00000 */
[----:B------:R-:W-:-:S07]  /*0af0*/  IMAD.MOV.U32 R2, RZ, RZ, R0 ;  /* 0x000000ffff027224 */ /* 0x000fce00078e0000 */
.L_x_4:
[----:B------:R-:W0:Y:S01]  /*0b00*/  LDCU.64 UR6, c[0x0][0x3a8] ;  /* 0x00007500ff0677ac */ /* 0x000e220008000a00 */
[----:B------:R-:W-:Y:S01]  /*0b10*/  IMAD.MOV.U32 R12, RZ, RZ, 0x1 ;  /* 0x00000001ff0c7424 */ /* 0x000fe200078e00ff */
[----:B------:R-:W-:Y:S01]  /*0b20*/  MOV R3, 0x3b33710b ;  /* 0x3b33710b00037802 */ /* 0x000fe20000000f00 */
[----:B------:R-:W-:Y:S01]  /*0b30*/  FMUL R0, R2, R2 ;  /* 0x0000000202007220 */ /* 0x000fe20000400000 */
[----:B------:R-:W-:Y:S01]  /*0b40*/  UMOV UR8, 0x54442d18 ;  /* 0x54442d1800087882 */ /* 0x000fe20000000000 */
[----:B------:R-:W-:Y:S01]  /*0b50*/  UMOV UR9, 0x401921fb ;  /* 0x401921fb00097882 */ /* 0x000fe20000000000 */
[----:B------:R-:W-:Y:S02]  /*0b60*/  IMAD.MOV.U32 R19, RZ, RZ, 0x3f6ee581 ;  /* 0x3f6ee581ff137424 */ /* 0x000fe400078e00ff */
[----:B------:R-:W-:Y:S01]  /*0b70*/  FFMA R3, R0, R3, -0.015681877732276916504 ;  /* 0xbc80774800037423 */ /* 0x000fe20000000003 */
[C---:B------:R-:W-:Y:S02]  /*0b80*/  ISETP.GE.AND P1, PT, R10.reuse, RZ, PT ;  /* 0x000000ff0a00720c */ /* 0x040fe40003f26270 */
[----:B------:R-:W-:Y:S01]  /*0b90*/  FSETP.NEU.AND P0, PT, |R10|, |R5|, PT ;  /* 0x400000050a00720b */ /* 0x000fe20003f0d200 */
[----:B------:R-:W-:Y:S01]  /*0ba0*/  FFMA R3, R0, R3, 0.042200751602649688721 ;  /* 0x3d2cdab200037423 */ /* 0x000fe20000000003 */
[----:B------:R-:W-:-:S03]  /*0bb0*/  FSEL R16, R19, 1.8663789033889770508, P2 ;  /* 0x3feee58113107808 */ /* 0x000fc60001000000 */
[C---:B------:R-:W-:Y:S01]  /*0bc0*/  FFMA R3, R0.reuse, R3, -0.074792981147766113281 ;  /* 0xbd992d1000037423 */ /* 0x040fe20000000003 */
[----:B0-----:R-:W0:Y:S03]  /*0bd0*/  F2F.F64.F32 R6, UR7 ;  /* 0x0000000700067d10 */ /* 0x001e260008201800 */
[----:B------:R-:W-:-:S04]  /*0be0*/  FFMA R3, R0, R3, 0.10640415549278259277 ;  /* 0x3dd9ea6c00037423 */ /* 0x000fc80000000003 */
[----:B------:R-:W-:-:S04]  /*0bf0*/  FFMA R3, R0, R3, -0.14207722246646881104 ;  /* 0xbe117cb100037423 */ /* 0x000fc80000000003 */
[----:B------:R-:W-:-:S04]  /*0c00*/  FFMA R3, R0, R3, 0.19993925094604492188 ;  /* 0x3e4cbce000037423 */ /* 0x000fc80000000003 */
[----:B------:R-:W-:Y:S01]  /*0c10*/  FFMA R3, R0, R3, -0.33333197236061096191 ;  /* 0xbeaaaa7d00037423 */ /* 0x000fe20000000003 */
[----:B0-----:R-:W-:-:S03]  /*0c20*/  DMUL R6, R6, UR8 ;  /* 0x0000000806067c28 */ /* 0x001fc60008000000 */
[----:B------:R-:W-:-:S04]  /*0c30*/  FMUL R3, R0, R3 ;  /* 0x0000000300037220 */ /* 0x000fc80000400000 */
[----:B------:R-:W-:Y:S01]  /*0c40*/  FFMA R0, R3, R2, R2 ;  /* 0x0000000203007223 */ /* 0x000fe20000000002 */
[----:B------:R-:W-:-:S03]  /*0c50*/  DMUL R8, R6, 80 ;  /* 0x4054000006087828 */ /* 0x000fc60000000000 */
[----:B------:R-:W-:-:S03]  /*0c60*/  FFMA R17, R19, 1.6832555532455444336, -R0 ;  /* 0x3fd774eb13117823 */ /* 0x000fc60000000800 */
[----:B------:R-:W0:Y:S02]  /*0c70*/  MUFU.RCP64H R13, R9 ;  /* 0x00000009000d7308 */ /* 0x000e240000001800 */
[-C--:B------:R-:W-:Y:S02]  /*0c80*/  FSEL R18, R17, R0.reuse, P2 ;  /* 0x0000000011127208 */ /* 0x080fe40001000000 */
[----:B------:R-:W-:Y:S01]  /*0c90*/  FSEL R17, R0, -R0, P2 ;  /* 0x8000000000117208 */ /* 0x000fe20001000000 */
[----:B------:R-:W-:Y:S01]  /*0ca0*/  FADD R0, |R10|, |R5| ;  /* 0x400000050a007221 */ /* 0x000fe20000000200 */
[----:B------:R-:W-:Y:S01]  /*0cb0*/  FSETP.NEU.AND P2, PT, R11, RZ, PT ;  /* 0x000000ff0b00720b */ /* 0x000fe20003f4d000 */
[----:B------:R-:W-:Y:S02]  /*0cc0*/  IMAD.MOV.U32 R11, RZ, RZ, 0x4016cbe4 ;  /* 0x4016cbe4ff0b7424 */ /* 0x000fe400078e00ff */
[----:B------:R-:W-:-:S03]  /*0cd0*/  @!P1 FFMA R18, R16, 1.6832555532455444336, R17 ;  /* 0x3fd774eb10129823 */ /* 0x000fc60000000011 */
[----:B------:R-:W-:Y:S02]  /*0ce0*/  @!P0 FSEL R18, R11, 0.78539818525314331055, !P1 ;  /* 0x3f490fdb0b128808 */ /* 0x000fe40004800000 */
[----:B------:R-:W-:Y:S01]  /*0cf0*/  FSETP.NAN.AND P0, PT, R0, R0, PT ;  /* 0x000000000000720b */ /* 0x000fe20003f08000 */
[----:B0-----:R-:W-:-:S04]  /*0d00*/  DFMA R6, -R8, R12, 1 ;  /* 0x3ff000000806742b */ /* 0x001fc8000000010c */
[----:B------:R-:W-:-:S04]  /*0d10*/  @!P2 FSEL R18, RZ, 3.1415927410125732422, P1 ;  /* 0x40490fdbff12a808 */ /* 0x000fc80000800000 */
[----:B------:R-:W-:Y:S01]  /*0d20*/  LOP3.LUT R5, R18, 0x80000000, R5, 0xb8, !PT ;  /* 0x8000000012057812 */ /* 0x000fe200078eb805 */
[----:B------:R-:W-:-:S03]  /*0d30*/  DFMA R6, R6, R6, R6 ;  /* 0x000000060606722b */ /* 0x000fc60000000006 */
[----:B------:R-:W-:-:S05]  /*0d40*/  FSEL R0, R0, R5, P0 ;  /* 0x0000000500007208 */ /* 0x000fca0000000000 */
[----:B------:R-:W-:Y:S02]  /*0d50*/  DFMA R12, R12, R6, R12 ;  /* 0x000000060c0c722b */ /* 0x000fe4000000000c */
[----:B------:R-:W0:Y:S06]  /*0d60*/  F2F.F64.F32 R6, UR6 ;  /* 0x0000000600067d10 */ /* 0x000e2c0008201800 */
[----:B------:R-:W-:-:S08]  /*0d70*/  DFMA R14, -R8, R12, 1 ;  /* 0x3ff00000080e742b */ /* 0x000fd0000000010c */
[----:B------:R-:W-:Y:S01]  /*0d80*/  DFMA R12, R12, R14, R12 ;  /* 0x0000000e0c0c722b */ /* 0x000fe2000000000c */
[----:B0-----:R-:W-:-:S07]  /*0d90*/  FSETP.GEU.AND P2, PT, |R7|, 6.5827683646048100446e-37, PT ;  /* 0x036000000700780b */ /* 0x001fce0003f4e200 */
[----:B------:R-:W-:-:S08]  /*0da0*/  DMUL R14, R6, R12 ;  /* 0x0000000c060e7228 */ /* 0x000fd00000000000 */
[----:B------:R-:W-:-:S08]  /*0db0*/  DFMA R2, -R8, R14, R6 ;  /* 0x0000000e0802722b */ /* 0x000fd00000000106 */
[----:B------:R-:W-:-:S10]  /*0dc0*/  DFMA R2, R12, R2, R14 ;  /* 0x000000020c02722b */ /* 0x000fd4000000000e */
[----:B------:R-:W-:-:S05]  /*0dd0*/  FFMA R10, RZ, R9, R3 ;  /* 0x00000009ff0a7223 */ /* 0x000fca0000000003 */
[----:B------:R-:W-:-:S13]  /*0de0*/  FSETP.GT.AND P1, PT, |R10|, 1.469367938527859385e-39, PT ;  /* 0x001000000a00780b */ /* 0x000fda0003f24200 */
[----:B------:R-:W-:Y:S05]  /*0df0*/  @P1 BRA P2, `(.L_x_5) ;  /* 0x0000000000081947 */ /* 0x000fea0001000000 */
[----:B------:R-:W-:-:S07]  /*0e00*/  MOV R12, 0xe20 ;  /* 0x00000e20000c7802 */ /* 0x000fce0000000f00 */
[----:B------:R-:W-:Y:S05]  /*0e10*/  CALL.REL.NOINC `($__internal_0_$__cuda_sm20_div_rn_f64_full) ;  /* 0x0000000000987944 */ /* 0x000fea0003c00000 */
.L_x_5:
[----:B------:R-:W0:Y:S01]  /*0e20*/  F2F.F64.F32 R6, R0 ;  /* 0x0000000000067310 */ /* 0x000e220000201800 */
[----:B------:R-:W1:Y:S01]  /*0e30*/  LDC.64 R8, c[0x0][0x3a0] ;  /* 0x0000e800ff087b82 */ /* 0x000e620000000a00 */
[----:B0-----:R-:W-:-:S10]  /*0e40*/  DMUL R6, R6, R2 ;  /* 0x0000000206067228 */ /* 0x001fd40000000000 */
[----:B------:R-:W1:Y:S02]  /*0e50*/  F2F.F32.F64 R7, R6 ;  /* 0x0000000600077310 */ /* 0x000e640000301000 */
[----:B-1----:R0:W-:Y:S01]  /*0e60*/  STG.E desc[UR4][R8.64], R7 ;  /* 0x0000000708007986 */ /* 0x0021e2000c101904 */
[----:B------:R-:W-:Y:S05]  /*0e70*/  BRA.U UP0, `(.L_x_6) ;  /* 0x0000000100347547 */ /* 0x000fea000b800000 */
[----:B------:R-:W0:Y:S02]  /*0e80*/  LDC.64 R2, c[0x0][0x380] ;  /* 0x0000e000ff027b82 */ /* 0x000e240000000a00 */
[----:B0-----:R-:W2:Y:S06]  /*0e90*/  LDG.E.64 R6, desc[UR4][R2.64+0x58] ;  /* 0x0000580402067981 */ /* 0x001eac000c1e1b00 */
[----:B------:R-:W2:Y:S02]  /*0ea0*/  LDC.64 R4, c[0x0][0x390] ;  /* 0x0000e400ff047b82 */ /* 0x000ea40000000a00 */
[----:B--2---:R-:W-:Y:S04]  /*0eb0*/  STG.E.64 desc[UR4][R4.64], R6 ;  /* 0x0000000604007986 */ /* 0x004fe8000c101b04 */
[----:B------:R-:W2:Y:S02]  /*0ec0*/  LDG.E.64 R8, desc[UR4][R2.64+0xc8] ;  /* 0x0000c80402087981 */ /* 0x000ea4000c1e1b00 */
[----:B--2---:R-:W-:Y:S01]  /*0ed0*/  FADD R12, -R8, -RZ ;  /* 0x800000ff080c7221 */ /* 0x004fe20000000100 */
[----:B------:R-:W-:-:S05]  /*0ee0*/  FADD R13, -R9, -RZ ;  /* 0x800000ff090d7221 */ /* 0x000fca0000000100 */
[----:B------:R-:W-:Y:S04]  /*0ef0*/  STG.E.64 desc[UR4][R4.64+0x8], R12 ;  /* 0x0000080c04007986 */ /* 0x000fe8000c101b04 */
[----:B------:R-:W2:Y:S04]  /*0f00*/  LDG.E.64 R8, desc[UR4][R2.64+0x138] ;  /* 0x0001380402087981 */ /* 0x000ea8000c1e1b00 */
[----:B--2---:R-:W-:Y:S04]  /*0f10*/  STG.E.64 desc[UR4][R4.64+0x10], R8 ;  /* 0x0000100804007986 */ /* 0x004fe8000c101b04 */
[----:B------:R-:W2:Y:S04]  /*0f20*/  LDG.E.64 R10, desc[UR4][R2.64+0x1a8] ;  /* 0x0001a804020a7981 */ /* 0x000ea8000c1e1b00 */
[----:B--2---:R-:W-:Y:S01]  /*0f30*/  STG.E.64 desc[UR4][R4.64+0x18], R10 ;  /* 0x0000180a04007986 */ /* 0x004fe2000c101b04 */
[----:B------:R-:W-:Y:S05]  /*0f40*/  EXIT ;  /* 0x000000000000794d */ /* 0x000fea0003800000 */
.L_x_6:
[----:B------:R-:W0:Y:S02]  /*0f50*/  LDC.64 R2, c[0x0][0x380] ;  /* 0x0000e000ff027b82 */ /* 0x000e240000000a00 */
[----:B0-----:R-:W2:Y:S06]  /*0f60*/  LDG.E.64 R8, desc[UR4][R2.64+0x58] ;  /* 0x0000580402087981 */ /* 0x001eac000c1e1b00 */
[----:B------:R-:W0:Y:S01]  /*0f70*/  LDC.64 R6, c[0x0][0x390] ;  /* 0x0000e400ff067b82 */ /* 0x000e220000000a00 */
[-C--:B--2---:R-:W-:Y:S01]  /*0f80*/  FMUL R8, R8, R4.reuse ;  /* 0x0000000408087220 */ /* 0x084fe20000400000 */
[----:B------:R-:W-:-:S05]  /*0f90*/  FMUL R9, R9, R4 ;  /* 0x0000000409097220 */ /* 0x000fca0000400000 */
[----:B0-----:R-:W-:Y:S04]  /*0fa0*/  STG.E.64 desc[UR4][R6.64], R8 ;  /* 0x0000000806007986 */ /* 0x001fe8000c101b04 */
[----:B------:R-:W2:Y:S02]  /*0fb0*/  LDG.E.64 R10, desc[UR4][R2.64+0xc8] ;  /* 0x0000c804020a7981 */ /* 0x000ea4000c1e1b00 */
[-C--:B--2---:R-:W-:Y:S01]  /*0fc0*/  FMUL R10, R10, R4.reuse ;  /* 0x000000040a0a7220 */ /* 0x084fe20000400000 */
[----:B------:R-:W-:-:S05]  /*0fd0*/  FMUL R11, R11, R4 ;  /* 0x000000040b0b7220 */ /* 0x000fca0000400000 */
[----:B------:R-:W-:Y:S04]  /*0fe0*/  STG.E.64 desc[UR4][R6.64+0x8], R10 ;  /* 0x0000080a06007986 */ /* 0x000fe8000c101b04 */
[----:B------:R-:W2:Y:S02]  /*0ff0*/  LDG.E.64 R12, desc[UR4][R2.64+0x138] ;  /* 0x00013804020c7981 */ /* 0x000ea4000c1e1b00 */
[-C--:B--2---:R-:W-:Y:S01]  /*1000*/  FMUL R12, R12, R4.reuse ;  /* 0x000000040c0c7220 */ /* 0x084fe20000400000 */
[----:B------:R-:W-:-:S05]  /*1010*/  FMUL R13, R13, R4 ;  /* 0x000000040d0d7220 */ /* 0x000fca0000400000 */
[----:B------:R-:W-:Y:S04]  /*1020*/  STG.E.64 desc[UR4][R6.64+0x10], R12 ;  /* 0x0000100c06007986 */ /* 0x000fe8000c101b04 */
[----:B------:R-:W2:Y:S02]  /*1030*/  LDG.E.64 R14, desc[UR4][R2.64+0x1a8] ;  /* 0x0001a804020e7981 */ /* 0x000ea4000c1e1b00 */
[-C--:B--2---:R-:W-:Y:S01]  /*1040*/  FMUL R14, R14, -R4.reuse ;  /* 0x800000040e0e7220 */ /* 0x084fe20000400000 */
[----:B------:R-:W-:-:S05]  /*1050*/  FMUL R15, R15, -R4 ;  /* 0x800000040f0f7220 */ /* 0x000fca0000400000 */
[----:B------:R-:W-:Y:S01]  /*1060*/  STG.E.64 desc[UR4][R6.64+0x18], R14 ;  /* 0x0000180e06007986 */ /* 0x000fe2000c101b04 */
[----:B------:R-:W-:Y:S05]  /*1070*/  EXIT ;  /* 0x000000000000794d */ /* 0x000fea0003800000 */
        .weak           $__internal_0_$__cuda_sm20_div_rn_f64_full
        .type           $__internal_0_$__cuda_sm20_div_rn_f64_full,@function
        .size           $__internal_0_$__cuda_sm20_div_rn_f64_full,($__internal_1_$__cuda_sm3x_div_rn_noftz_f32_slowpath - $__internal_0_$__cuda_sm20_div_rn_f64_full)
$__internal_0_$__cuda_sm20_div_rn_f64_full:
[C---:B------:R-:W-:Y:S01]  /*1080*/  FSETP.GEU.AND P0, PT, |R9|.reuse, 1.469367938527859385e-39, PT ;  /* 0x001000000900780b */ /* 0x040fe20003f0e200 */
[----:B------:R-:W-:Y:S01]  /*1090*/  IMAD.MOV.U32 R14, RZ, RZ, 0x1 ;  /* 0x00000001ff0e7424 */ /* 0x000fe200078e00ff */
[C---:B------:R-:W-:Y:S01]  /*10a0*/  LOP3.LUT R2, R9.reuse, 0x800fffff, RZ, 0xc0, !PT ;  /* 0x800fffff09027812 */ /* 0x040fe200078ec0ff */
[----:B------:R-:W-:Y:S01]  /*10b0*/  IMAD.MOV.U32 R13, RZ, RZ, 0x1ca00000 ;  /* 0x1ca00000ff0d7424 */ /* 0x000fe200078e00ff */
[----:B------:R-:W-:Y:S02]  /*10c0*/  LOP3.LUT R18, R9, 0x7ff00000, RZ, 0xc0, !PT ;  /* 0x7ff0000009127812 */ /* 0x000fe400078ec0ff */
[----:B------:R-:W-:Y:S02]  /*10d0*/  LOP3.LUT R3, R2, 0x3ff00000, RZ, 0xfc, !PT ;  /* 0x3ff0000002037812 */ /* 0x000fe400078efcff */
[----:B------:R-:W-:Y:S02]  /*10e0*/  MOV R2, R8 ;  /* 0x0000000800027202 */ /* 0x000fe40000000f00 */
[----:B------:R-:W-:-:S03]  /*10f0*/  LOP3.LUT R5, R7, 0x7ff00000, RZ, 0xc0, !PT ;  /* 0x7ff0000007057812 */ /* 0x000fc600078ec0ff */
[----:B------:R-:W-:Y:S01]  /*1100*/  @!P0 DMUL R2, R8, 8.98846567431157953865e+307 ;  /* 0x7fe0000008028828 */ /* 0x000fe20000000000 */
[----:B------:R-:W-:Y:S02]  /*1110*/  ISETP.GE.U32.AND P1, PT, R5, R18, PT ;  /* 0x000000120500720c */ /* 0x000fe40003f26070 */
[----:B------:R-:W-:-:S03]  /*1120*/  MOV R21, R5 ;  /* 0x0000000500157202 */ /* 0x000fc60000000f00 */
[----:B------:R-:W0:Y:S02]  /*1130*/  MUFU.RCP64H R15, R3 ;  /* 0x00000003000f7308 */ /* 0x000e240000001800 */
[----:B0-----:R-:W-:-:S08]  /*1140*/  DFMA R10, R14, -R2, 1 ;  /* 0x3ff000000e0a742b */ /* 0x001fd00000000802 */
[----:B------:R-:W-:-:S08]  /*1150*/  DFMA R10, R10, R10, R10 ;  /* 0x0000000a0a0a722b */ /* 0x000fd0000000000a */
[----:B------:R-:W-:Y:S01]  /*1160*/  DFMA R14, R14, R10, R14 ;  /* 0x0000000a0e0e722b */ /* 0x000fe2000000000e */
[----:B------:R-:W-:Y:S01]  /*1170*/  SEL R11, R13, 0x63400000, !P1 ;  /* 0x634000000d0b7807 */ /* 0x000fe20004800000 */
[----:B------:R-:W-:Y:S01]  /*1180*/  IMAD.MOV.U32 R10, RZ, RZ, R6 ;  /* 0x000000ffff0a7224 */ /* 0x000fe200078e0006 */
[----:B------:R-:W-:Y:S02]  /*1190*/  FSETP.GEU.AND P1, PT, |R7|, 1.469367938527859385e-39, PT ;  /* 0x001000000700780b */ /* 0x000fe40003f2e200 */
[----:B------:R-:W-:-:S03]  /*11a0*/  LOP3.LUT R11, R11, 0x800fffff, R7, 0xf8, !PT ;  /* 0x800fffff0b0b7812 */ /* 0x000fc600078ef807 */
[----:B------:R-:W-:-:S08]  /*11b0*/  DFMA R16, R14, -R2, 1 ;  /* 0x3ff000000e10742b */ /* 0x000fd00000000802 */
[----:B------:R-:W-:Y:S01]  /*11c0*/  DFMA R14, R14, R16, R14 ;  /* 0x000000100e0e722b */ /* 0x000fe2000000000e */
[----:B------:R-:W-:Y:S10]  /*11d0*/  @P1 BRA `(.L_x_7) ;  /* 0x0000000000201947 */ /* 0x000ff40003800000 */
[----:B------:R-:W-:-:S04]  /*11e0*/  LOP3.LUT R16, R9, 0x7ff00000, RZ, 0xc0, !PT ;  /* 0x7ff0000009107812 */ /* 0x000fc800078ec0ff */
[----:B------:R-:W-:Y:S01]  /*11f0*/  ISETP.GE.U32.AND P1, PT, R5, R16, PT ;  /* 0x000000100500720c */ /* 0x000fe20003f26070 */
[----:B------:R-:W-:-:S03]  /*1200*/  IMAD.MOV.U32 R16, RZ, RZ, RZ ;  /* 0x000000ffff107224 */ /* 0x000fc600078e00ff */
[----:B------:R-:W-:-:S04]  /*1210*/  SEL R17, R13, 0x63400000, !P1 ;  /* 0x634000000d117807 */ /* 0x000fc80004800000 */
[----:B------:R-:W-:-:S04]  /*1220*/  LOP3.LUT R17, R17, 0x80000000, R7, 0xf8, !PT ;  /* 0x8000000011117812 */ /* 0x000fc800078ef807 */
[----:B------:R-:W-:-:S06]  /*1230*/  LOP3.LUT R17, R17, 0x100000, RZ, 0xfc, !PT ;  /* 0x0010000011117812 */ /* 0x000fcc00078efcff */
[----:B------:R-:W-:-:S10]  /*1240*/  DFMA R10, R10, 2, -R16 ;  /* 0x400000000a0a782b */ /* 0x000fd40000000810 */
[----:B------:R-:W-:-:S07]  /*1250*/  LOP3.LUT R21, R11, 0x7ff00000, RZ, 0xc0, !PT ;  /* 0x7ff000000b157812 */ /* 0x000fce00078ec0ff */
.L_x_7:
[----:B------:R-:W-:Y:S01]  /*1260*/  MOV R20, R18 ;  /* 0x0000001200147202 */ /* 0x000fe20000000f00 */
[----:B------:R-:W-:Y:S01]  /*1270*/  VIADD R22, R21, 0xffffffff ;  /* 0xffffffff15167836 */ /* 0x000fe20000000000 */
[----:B------:R-:W-:Y:S01]  /*1280*/  @!P0 LOP3.LUT R20, R3, 0x7ff00000, RZ, 0xc0, !PT ;  /* 0x7ff0000003148812 */ /* 0x000fe200078ec0ff */
[----:B------:R-:W-:-:S03]  /*1290*/  DMUL R16, R14, R10 ;  /* 0x0000000a0e107228 */ /* 0x000fc60000000000 */
[----:B------:R-:W-:Y:S01]  /*12a0*/  ISETP.GT.U32.AND P0, PT, R22, 0x7feffffe, PT ;  /* 0x7feffffe1600780c */ /* 0x000fe20003f04070 */
[----:B------:R-:W-:-:S04]  /*12b0*/  VIADD R23, R20, 0xffffffff ;  /* 0xffffffff14177836 */ /* 0x000fc80000000000 */
[----:B------:R-:W-:Y:S01]  /*12c0*/  DFMA R18, R16, -R2, R10 ;  /* 0x800000021012722b */ /* 0x000fe2000000000a */
[----:B------:R-:W-:-:S07]  /*12d0*/  ISETP.GT.U32.OR P0, PT, R23, 0x7feffffe, P0 ;  /* 0x7feffffe1700780c */ /* 0x000fce0000704470 */
[----:B------:R-:W-:-:S06]  /*12e0*/  DFMA R14, R14, R18, R16 ;  /* 0x000000120e0e722b */ /* 0x000fcc0000000010 */
[----:B------:R-:W-:Y:S05]  /*12f0*/  @P0 BRA `(.L_x_8) ;  /* 0x00000000006c0947 */ /* 0x000fea0003800000 */
[----:B------:R-:W-:-:S04]  /*1300*/  LOP3.LUT R16, R9, 0x7ff00000, RZ, 0xc0, !PT ;  /* 0x7ff0000009107812 */ /* 0x000fc800078ec0ff */
[CC--:B------:R-:W-:Y:S02]  /*1310*/  VIADDMNMX R6, R5.reuse, -R16.reuse, 0xb9600000, !PT ;  /* 0xb960000005067446 */ /* 0x0c0fe40007800910 */
[----:B------:R-:W-:Y:S02]  /*1320*/  ISETP.GE.U32.AND P0, PT, R5, R16, PT ;  /* 0x000000100500720c */ /* 0x000fe40003f06070 */
[----:B------:R-:W-:Y:S02]  /*1330*/  VIMNMX R6, PT, PT, R6, 0x46a00000, PT ;  /* 0x46a0000006067848 */ /* 0x000fe40003fe0100 */
[----:B------:R-:W-:-:S04]  /*1340*/  SEL R5, R13, 0x63400000, !P0 ;  /* 0x634000000d057807 */ /* 0x000fc80004000000 */
[----:B------:R-:W-:Y:S01]  /*1350*/  IADD3 R5, PT, PT, -R5, R6, RZ ;  /* 0x0000000605057210 */ /* 0x000fe20007ffe1ff */
[----:B------:R-:W-:-:S04]  /*1360*/  IMAD.MOV.U32 R6, RZ, RZ, RZ ;  /* 0x000000ffff067224 */ /* 0x000fc800078e00ff */
[----:B------:R-:W-:-:S06]  /*1370*/  VIADD R7, R5, 0x7fe00000 ;  /* 0x7fe0000005077836 */ /* 0x000fcc0000000000 */
[----:B------:R-:W-:-:S10]  /*1380*/  DMUL R16, R14, R6 ;  /* 0x000000060e107228 */ /* 0x000fd40000000000 */
[----:B------:R-:W-:-:S13]  /*1390*/  FSETP.GTU.AND P0, PT, |R17|, 1.469367938527859385e-39, PT ;  /* 0x001000001100780b */ /* 0x000fda0003f0c200 */
[----:B------:R-:W-:Y:S05]  /*13a0*/  @P0 BRA `(.L_x_9) ;  /* 0x0000000000940947 */ /* 0x000fea0003800000 */
[----:B------:R-:W-:Y:S01]  /*13b0*/  DFMA R2, R14, -R2, R10 ;  /* 0x800000020e02722b */ /* 0x000fe2000000000a */
[----:B------:R-:W-:-:S09]  /*13c0*/  MOV R6, RZ ;  /* 0x000000ff00067202 */ /* 0x000fd20000000f00 */
[C---:B------:R-:W-:Y:S02]  /*13d0*/  FSETP.NEU.AND P0, PT, R3.reuse, RZ, PT ;  /* 0x000000ff0300720b */ /* 0x040fe40003f0d000 */
[----:B------:R-:W-:-:S04]  /*13e0*/  LOP3.LUT R9, R3, 0x80000000, R9, 0x48, !PT ;  /* 0x8000000003097812 */ /* 0x000fc800078e4809 */
[----:B------:R-:W-:-:S07]  /*13f0*/  LOP3.LUT R7, R9, R7, RZ, 0xfc, !PT ;  /* 0x0000000709077212 */ /* 0x000fce00078efcff */
[----:B------:R-:W-:Y:S05]  /*1400*/  @!P0 BRA `(.L_x_9) ;  /* 0x00000000007c8947 */ /* 0x000fea0003800000 */
[----:B------:R-:W-:Y:S01]  /*1410*/  IMAD.MOV R3, RZ, RZ, -R5 ;  /* 0x000000ffff037224 */ /* 0x000fe200078e0a05 */
[----:B------:R-:W-:Y:S01]  /*1420*/  DMUL.RP R6, R14, R6 ;  /* 0x000000060e067228 */ /* 0x000fe20000008000 */
[----:B------:R-:W-:Y:S01]  /*1430*/  IMAD.MOV.U32 R2, RZ, RZ, RZ ;  /* 0x000000ffff027224 */ /* 0x000fe200078e00ff */
[----:B------:R-:W-:-:S05]  /*1440*/  IADD3 R5, PT, PT, -R5, -0x43300000, RZ ;  /* 0xbcd0000005057810 */ /* 0x000fca0007ffe1ff */
[----:B------:R-:W-:-:S03]  /*1450*/  DFMA R2, R16, -R2, R14 ;  /* 0x800000021002722b */ /* 0x000fc6000000000e */
[----:B------:R-:W-:-:S07]  /*1460*/  LOP3.LUT R9, R7, R9, RZ, 0x3c, !PT ;  /* 0x0000000907097212 */ /* 0x000fce00078e3cff */
[----:B------:R-:W-:-:S04]  /*1470*/  FSETP.NEU.AND P0, PT, |R3|, R5, PT ;  /* 0x000000050300720b */ /* 0x000fc80003f0d200 */
[----:B------:R-:W-:Y:S02]  /*1480*/  FSEL R16, R6, R16, !P0 ;  /* 0x0000001006107208 */ /* 0x000fe40004000000 */
[----:B------:R-:W-:Y:S01]  /*1490*/  FSEL R17, R9, R17, !P0 ;  /* 0x0000001109117208 */ /* 0x000fe20004000000 */
[----:B------:R-:W-:Y:S06]  /*14a0*/  BRA `(.L_x_9) ;  /* 0x0000000000547947 */ /* 0x000fec0003800000 */
.L_x_8:
[----:B------:R-:W-:-:S14]  /*14b0*/  DSETP.NAN.AND P0, PT, R6, R6, PT ;  /* 0x000000060600722a */ /* 0x000fdc0003f08000 */
[----:B------:R-:W-:Y:S05]  /*14c0*/  @P0 BRA `(.L_x_10) ;  /* 0x0000000000440947 */ /* 0x000fea0003800000 */
[----:B------:R-:W-:-:S14]  /*14d0*/  DSETP.NAN.AND P0, PT, R8, R8, PT ;  /* 0x000000080800722a */ /* 0x000fdc0003f08000 */
[----:B------:R-:W-:Y:S05]  /*14e0*/  @P0 BRA `(.L_x_11) ;  /* 0x0000000000300947 */ /* 0x000fea0003800000 */
[----:B------:R-:W-:Y:S01]  /*14f0*/  ISETP.NE.AND P0, PT, R21, R20, PT ;  /* 0x000000141500720c */ /* 0x000fe20003f05270 */
[----:B------:R-:W-:Y:S01]  /*1500*/  IMAD.MOV.U32 R17, RZ, RZ, -0x80000 ;  /* 0xfff80000ff117424 */ /* 0x000fe200078e00ff */
[----:B------:R-:W-:-:S11]  /*1510*/  MOV R16, 0x0 ;  /* 0x0000000000107802 */ /* 0x000fd60000000f00 */
[----:B------:R-:W-:Y:S05]  /*1520*/  @!P0 BRA `(.L_x_9) ;  /* 0x0000000000348947 */ /* 0x000fea0003800000 */
[----:B------:R-:W-:Y:S02]  /*1530*/  ISETP.NE.AND P0, PT, R21, 0x7ff00000, PT ;  /* 0x7ff000001500780c */ /* 0x000fe40003f05270 */
[----:B------:R-:W-:Y:S02]  /*1540*/  LOP3.LUT R17, R7, 0x80000000, R9, 0x48, !PT ;  /* 0x8000000007117812 */ /* 0x000fe400078e4809 */
[----:B------:R-:W-:-:S13]  /*1550*/  ISETP.EQ.OR P0, PT, R20, RZ, !P0 ;  /* 0x000000ff1400720c */ /* 0x000fda0004702670 */
[----:B------:R-:W-:Y:S01]  /*1560*/  @P0 LOP3.LUT R2, R17, 0x7ff00000, RZ, 0xfc, !PT ;  /* 0x7ff0000011020812 */ /* 0x000fe200078efcff */
[----:B------:R-:W-:Y:S01]  /*1570*/  @!P0 IMAD.MOV.U32 R16, RZ, RZ, RZ ;  /* 0x000000ffff108224 */ /* 0x000fe200078e00ff */
[----:B------:R-:W-:-:S03]  /*1580*/  @P0 MOV R16, RZ ;  /* 0x000000ff00100202 */ /* 0x000fc60000000f00 */
[----:B------:R-:W-:Y:S01]  /*1590*/  @P0 IMAD.MOV.U32 R17, RZ, RZ, R2 ;  /* 0x000000ffff110224 */ /* 0x000fe200078e0002 */
[----:B------:R-:W-:Y:S06]  /*15a0*/  BRA `(.L_x_9) ;  /* 0x0000000000147947 */ /* 0x000fec0003800000 */
.L_x_11:
[----:B------:R-:W-:Y:S01]  /*15b0*/  LOP3.LUT R17, R9, 0x80000, RZ, 0xfc, !PT ;  /* 0x0008000009117812 */ /* 0x000fe200078efcff */
[----:B------:R-:W-:Y:S01]  /*15c0*/  IMAD.MOV.U32 R16, RZ, RZ, R8 ;  /* 0x000000ffff107224 */ /* 0x000fe200078e0008 */
[----:B------:R-:W-:Y:S06]  /*15d0*/  BRA `(.L_x_9) ;  /* 0x0000000000087947 */ /* 0x000fec0003800000 */
.L_x_10:
[----:B------:R-:W-:Y:S02]  /*15e0*/  LOP3.LUT R17, R7, 0x80000, RZ, 0xfc, !PT ;  /* 0x0008000007117812 */ /* 0x000fe400078efcff */
[----:B------:R-:W-:-:S07]  /*15f0*/  MOV R16, R6 ;  /* 0x0000000600107202 */ /* 0x000fce0000000f00 */
.L_x_9:
[----:B------:R-:W-:Y:S01]  /*1600*/  IMAD.MOV.U32 R13, RZ, RZ, 0x0 ;  /* 0x00000000ff0d7424 */ /* 0x000fe200078e00ff */
[----:B------:R-:W-:Y:S01]  /*1610*/  MOV R3, R17 ;  /* 0x0000001100037202 */ /* 0x000fe20000000f00 */
[----:B------:R-:W-:Y:S02]  /*1620*/  IMAD.MOV.U32 R2, RZ, RZ, R16 ;  /* 0x000000ffff027224 */ /* 0x000fe400078e0010 */
[----:B------:R-:W-:Y:S05]  /*1630*/  RET.REL.NODEC R12 `(_Z20calc_beta_err_kernelP6float2aiS0_PfS1_ffS1_i) ;  /* 0xffffffe80c707950 */ /* 0x000fea0003c3ffff */
        .weak           $__internal_1_$__cuda_sm3x_div_rn_noftz_f32_slowpath
        .type           $__internal_1_$__cuda_sm3x_div_rn_noftz_f32_slowpath,@function
        .size           $__internal_1_$__cuda_sm3x_div_rn_noftz_f32_slowpath,(.L_x_22 - $__internal_1_$__cuda_sm3x_div_rn_noftz_f32_slowpath)
$__internal_1_$__cuda_sm3x_div_rn_noftz_f32_slowpath:
[----:B------:R-:W-:Y:S02]  /*1640*/  SHF.R.U32.HI R8, RZ, 0x17, R3 ;  /* 0x00000017ff087819 */ /* 0x000fe40000011603 */
[----:B------:R-:W-:Y:S02]  /*1650*/  SHF.R.U32.HI R7, RZ, 0x17, R0 ;  /* 0x00000017ff077819 */ /* 0x000fe40000011600 */
[----:B------:R-:W-:Y:S02]  /*1660*/  LOP3.LUT R8, R8, 0xff, RZ, 0xc0, !PT ;  /* 0x000000ff08087812 */ /* 0x000fe400078ec0ff */
[----:B------:R-:W-:Y:S02]  /*1670*/  LOP3.LUT R13, R7, 0xff, RZ, 0xc0, !PT ;  /* 0x000000ff070d7812 */ /* 0x000fe400078ec0ff */
[----:B------:R-:W-:Y:S02]  /*1680*/  IADD3 R14, PT, PT, R8, -0x1, RZ ;  /* 0xffffffff080e7810 */ /* 0x000fe40007ffe0ff */
[----:B------:R-:W-:Y:S01]  /*1690*/  MOV R9, R3 ;  /* 0x0000000300097202 */ /* 0x000fe20000000f00 */
[----:B------:R-:W-:Y:S01]  /*16a0*/  VIADD R12, R13, 0xffffffff ;  /* 0xffffffff0d0c7836 */ /* 0x000fe20000000000 */
[----:B------:R-:W-:-:S04]  /*16b0*/  ISETP.GT.U32.AND P0, PT, R14, 0xfd, PT ;  /* 0x000000fd0e00780c */ /* 0x000fc80003f04070 */
[----:B------:R-:W-:-:S13]  /*16c0*/  ISETP.GT.U32.OR P0, PT, R12, 0xfd, P0 ;  /* 0x000000fd0c00780c */ /* 0x000fda0000704470 */
[----:B------:R-:W-:Y:S01]  /*16d0*/  @!P0 IMAD.MOV.U32 R7, RZ, RZ, RZ ;  /* 0x000000ffff078224 */ /* 0x000fe200078e00ff */
[----:B------:R-:W-:Y:S06]  /*16e0*/  @!P0 BRA `(.L_x_12) ;  /* 0x00000000005c8947 */ /* 0x000fec0003800000 */
[----:B------:R-:W-:Y:S02]  /*16f0*/  FSETP.GTU.FTZ.AND P0, PT, |R0|, +INF , PT ;  /* 0x7f8000000000780b */ /* 0x000fe40003f1c200 */
[----:B------:R-:W-:-:S04]  /*1700*/  FSETP.GTU.FTZ.AND P1, PT, |R3|, +INF , PT ;  /* 0x7f8000000300780b */ /* 0x000fc80003f3c200 */
[----:B------:R-:W-:-:S13]  /*1710*/  PLOP3.LUT P0, PT, P0, P1, PT, 0xf8, 0x8f ;  /* 0x00000000008f781c */ /* 0x000fda0000703f70 */
[----:B------:R-:W-:Y:S05]  /*1720*/  @P0 BRA `(.L_x_13) ;  /* 0x0000000400440947 */ /* 0x000fea0003800000 */
[----:B------:R-:W-:-:S13]  /*1730*/  LOP3.LUT P0, RZ, R9, 0x7fffffff, R0, 0xc8, !PT ;  /* 0x7fffffff09ff7812 */ /* 0x000fda000780c800 */
[----:B------:R-:W-:Y:S05]  /*1740*/  @!P0 BRA `(.L_x_14) ;  /* 0x0000000400348947 */ /* 0x000fea0003800000 */
[C---:B------:R-:W-:Y:S02]  /*1750*/  FSETP.NEU.FTZ.AND P3, PT, |R0|.reuse, +INF , PT ;  /* 0x7f8000000000780b */ /* 0x040fe40003f7d200 */
[----:B------:R-:W-:Y:S02]  /*1760*/  FSETP.NEU.FTZ.AND P1, PT, |R3|, +INF , PT ;  /* 0x7f8000000300780b */ /* 0x000fe40003f3d200 */
[----:B------:R-:W-:-:S11]  /*1770*/  FSETP.NEU.FTZ.AND P0, PT, |R0|, +INF , PT ;  /* 0x7f8000000000780b */ /* 0x000fd60003f1d200 */
[----:B------:R-:W-:Y:S05]  /*1780*/  @!P1 BRA !P3, `(.L_x_14) ;  /* 0x0000000400249947 */ /* 0x000fea0005800000 */
[----:B------:R-:W-:-:S04]  /*1790*/  LOP3.LUT P3, RZ, R0, 0x7fffffff, RZ, 0xc0, !PT ;  /* 0x7fffffff00ff7812 */ /* 0x000fc8000786c0ff */
[----:B------:R-:W-:-:S13]  /*17a0*/  PLOP3.LUT P1, PT, P1, P3, PT, 0x2f, 0xf2 ;  /* 0x0000000000f2781c */ /* 0x000fda0000f26577 */
[----:B------:R-:W-:Y:S05]  /*17b0*/  @P1 BRA `(.L_x_15) ;  /* 0x0000000400101947 */ /* 0x000fea0003800000 */
[----:B------:R-:W-:-:S04]  /*17c0*/  LOP3.LUT P1, RZ, R9, 0x7fffffff, RZ, 0xc0, !PT ;  /* 0x7fffffff09ff7812 */ /* 0x000fc8000782c0ff */
[----:B------:R-:W-:-:S13]  /*17d0*/  PLOP3.LUT P0, PT, P0, P1, PT, 0x2f, 0xf2 ;  /* 0x0000000000f2781c */ /* 0x000fda0000702577 */
[----:B------:R-:W-:Y:S05]  /*17e0*/  @P0 BRA `(.L_x_16) ;  /* 0x0000000000f80947 */ /* 0x000fea0003800000 */
[----:B------:R-:W-:Y:S02]  /*17f0*/  ISETP.GE.AND P0, PT, R12, RZ, PT ;  /* 0x000000ff0c00720c */ /* 0x000fe40003f06270 */
[----:B------:R-:W-:-:S11]  /*1800*/  ISETP.GE.AND P1, PT, R14, RZ, PT ;  /* 0x000000ff0e00720c */ /* 0x000fd60003f26270 */
[----:B------:R-:W-:Y:S01]  /*1810*/  @P0 MOV R7, RZ ;  /* 0x000000ff00070202 */ /* 0x000fe20000000f00 */
[----:B------:R-:W-:Y:S02]  /*1820*/  @!P0 IMAD.MOV.U32 R7, RZ, RZ, -0x40 ;  /* 0xffffffc0ff078424 */ /* 0x000fe400078e00ff */
[----:B------:R-:W-:Y:S01]  /*1830*/  @!P0 FFMA R0, R0, 1.84467440737095516160e+19, RZ ;  /* 0x5f80000000008823 */ /* 0x000fe200000000ff */
[----:B------:R-:W-:Y:S02]  /*1840*/  @!P1 FFMA R9, R3, 1.84467440737095516160e+19, RZ ;  /* 0x5f80000003099823 */ /* 0x000fe400000000ff */
[----:B------:R-:W-:-:S07]  /*1850*/  @!P1 IADD3 R7, PT, PT, R7, 0x40, RZ ;  /* 0x0000004007079810 */ /* 0x000fce0007ffe0ff */
.L_x_12:
[----:B------:R-:W-:Y:S02]  /*1860*/  LEA R12, R8, 0xc0800000, 0x17 ;  /* 0xc0800000080c7811 */ /* 0x000fe400078eb8ff */
[----:B------:R-:W-:-:S03]  /*1870*/  IADD3 R13, PT, PT, R13, -0x7f, RZ ;  /* 0xffffff810d0d7810 */ /* 0x000fc60007ffe0ff */
[----:B------:R-:W-:Y:S02]  /*1880*/  IMAD.IADD R12, R9, 0x1, -R12 ;  /* 0x00000001090c7824 */ /* 0x000fe400078e0a0c */
[C---:B------:R-:W-:Y:S02]  /*1890*/  IMAD R0, R13.reuse, -0x800000, R0 ;  /* 0xff8000000d007824 */ /* 0x040fe400078e0200 */
[----:B------:R0:W1:Y:S01]  /*18a0*/  MUFU.RCP R9, R12 ;  /* 0x0000000c00097308 */ /* 0x0000620000001000 */
[----:B------:R-:W-:Y:S01]  /*18b0*/  FADD.FTZ R15, -R12, -RZ ;  /* 0x800000ff0c0f7221 */ /* 0x000fe20000010100 */
[----:B0-----:R-:W-:-:S05]  /*18c0*/  IADD3 R12, PT, PT, R13, 0x7f, -R8 ;  /* 0x0000007f0d0c7810 */ /* 0x001fca0007ffe808 */
[----:B------:R-:W-:Y:S02]  /*18d0*/  IMAD.IADD R7, R12, 0x1, R7 ;  /* 0x000000010c077824 */ /* 0x000fe400078e0207 */
[----:B-1----:R-:W-:-:S04]  /*18e0*/  FFMA R14, R9, R15, 1 ;  /* 0x3f800000090e7423 */ /* 0x002fc8000000000f */
[----:B------:R-:W-:-:S04]  /*18f0*/  FFMA R9, R9, R14, R9 ;  /* 0x0000000e09097223 */ /* 0x000fc80000000009 */
[----:B------:R-:W-:-:S04]  /*1900*/  FFMA R14, R0, R9, RZ ;  /* 0x00000009000e7223 */ /* 0x000fc800000000ff */
[----:B------:R-:W-:-:S04]  /*1910*/  FFMA R16, R15, R14, R0 ;  /* 0x0000000e0f107223 */ /* 0x000fc80000000000 */
[----:B------:R-:W-:-:S04]  /*1920*/  FFMA R16, R9, R16, R14 ;  /* 0x0000001009107223 */ /* 0x000fc8000000000e */
[----:B------:R-:W-:-:S04]  /*1930*/  FFMA R15, R15, R16, R0 ;  /* 0x000000100f0f7223 */ /* 0x000fc80000000000 */
[----:B------:R-:W-:-:S05]  /*1940*/  FFMA R0, R9, R15, R16 ;  /* 0x0000000f09007223 */ /* 0x000fca0000000010 */
[----:B------:R-:W-:-:S04]  /*1950*/  SHF.R.U32.HI R8, RZ, 0x17, R0 ;  /* 0x00000017ff087819 */ /* 0x000fc80000011600 */
[----:B------:R-:W-:-:S04]  /*1960*/  LOP3.LUT R8, R8, 0xff, RZ, 0xc0, !PT ;  /* 0x000000ff08087812 */ /* 0x000fc800078ec0ff */
[----:B------:R-:W-:-:S05]  /*1970*/  IADD3 R13, PT, PT, R8, R7, RZ ;  /* 0x00000007080d7210 */ /* 0x000fca0007ffe0ff */
[----:B------:R-:W-:-:S05]  /*1980*/  VIADD R8, R13, 0xffffffff ;  /* 0xffffffff0d087836 */ /* 0x000fca0000000000 */
[----:B------:R-:W-:-:S13]  /*1990*/  ISETP.GE.U32.AND P0, PT, R8, 0xfe, PT ;  /* 0x000000fe0800780c */ /* 0x000fda0003f06070 */
[----:B------:R-:W-:Y:S05]  /*19a0*/  @!P0 BRA `(.L_x_17) ;  /* 0x0000000000808947 */ /* 0x000fea0003800000 */
[----:B------:R-:W-:-:S13]  /*19b0*/  ISETP.GT.AND P0, PT, R13, 0xfe, PT ;  /* 0x000000fe0d00780c */ /* 0x000fda0003f04270 */
[----:B------:R-:W-:Y:S05]  /*19c0*/  @P0 BRA `(.L_x_18) ;  /* 0x00000000006c0947 */ /* 0x000fea0003800000 */
[----:B------:R-:W-:-:S13]  /*19d0*/  ISETP.GE.AND P0, PT, R13, 0x1, PT ;  /* 0x000000010d00780c */ /* 0x000fda0003f06270 */
[----:B------:R-:W-:Y:S05]  /*19e0*/  @P0 BRA `(.L_x_19) ;  /* 0x0000000000980947 */ /* 0x000fea0003800000 */
[----:B------:R-:W-:Y:S02]  /*19f0*/  ISETP.GE.AND P0, PT, R13, -0x18, PT ;  /* 0xffffffe80d00780c */ /* 0x000fe40003f06270 */
[----:B------:R-:W-:-:S11]  /*1a00*/  LOP3.LUT R0, R0, 0x80000000, RZ, 0xc0, !PT ;  /* 0x8000000000007812 */ /* 0x000fd600078ec0ff */
[----:B------:R-:W-:Y:S05]  /*1a10*/  @!P0 BRA `(.L_x_19) ;  /* 0x00000000008c8947 */ /* 0x000fea0003800000 */
[CCC-:B------:R-:W-:Y:S01]  /*1a20*/  FFMA.RZ R7, R9.reuse, R15.reuse, R16.reuse ;  /* 0x0000000f09077223 */ /* 0x1c0fe2000000c010 */
[-CC-:B------:R-:W-:Y:S01]  /*1a30*/  FFMA.RM R8, R9, R15.reuse, R16.reuse ;  /* 0x0000000f09087223 */ /* 0x180fe20000004010 */
[C---:B------:R-:W-:Y:S02]  /*1a40*/  ISETP.NE.AND P3, PT, R13.reuse, RZ, PT ;  /* 0x000000ff0d00720c */ /* 0x040fe40003f65270 */
[----:B------:R-:W-:Y:S02]  /*1a50*/  ISETP.NE.AND P1, PT, R13, RZ, PT ;  /* 0x000000ff0d00720c */ /* 0x000fe40003f25270 */
[----:B------:R-:W-:Y:S01]  /*1a60*/  LOP3.LUT R12, R7, 0x7fffff, RZ, 0xc0, !PT ;  /* 0x007fffff070c7812 */ /* 0x000fe200078ec0ff */
[----:B------:R-:W-:Y:S01]  /*1a70*/  FFMA.RP R7, R9, R15, R16 ;  /* 0x0000000f09077223 */ /* 0x000fe20000008010 */
[----:B------:R-:W-:Y:S01]  /*1a80*/  IADD3 R9, PT, PT, R13, 0x20, RZ ;  /* 0x000000200d097810 */ /* 0x000fe20007ffe0ff */
[----:B------:R-:W-:Y:S01]  /*1a90*/  IMAD.MOV R13, RZ, RZ, -R13 ;  /* 0x000000ffff0d7224 */ /* 0x000fe200078e0a0d */
[----:B------:R-:W-:-:S02]  /*1aa0*/  LOP3.LUT R12, R12, 0x800000, RZ, 0xfc, !PT ;  /* 0x008000000c0c7812 */ /* 0x000fc400078efcff */
[----:B------:R-:W-:Y:S02]  /*1ab0*/  FSETP.NEU.FTZ.AND P0, PT, R7, R8, PT ;  /* 0x000000080700720b */ /* 0x000fe40003f1d000 */
[----:B------:R-:W-:Y:S02]  /*1ac0*/  SHF.L.U32 R9, R12, R9, RZ ;  /* 0x000000090c097219 */ /* 0x000fe400000006ff */
[----:B------:R-:W-:Y:S02]  /*1ad0*/  SEL R7, R13, RZ, P3 ;  /* 0x000000ff0d077207 */ /* 0x000fe40001800000 */
[----:B------:R-:W-:Y:S02]  /*1ae0*/  ISETP.NE.AND P1, PT, R9, RZ, P1 ;  /* 0x000000ff0900720c */ /* 0x000fe40000f25270 */
[----:B------:R-:W-:Y:S02]  /*1af0*/  SHF.R.U32.HI R7, RZ, R7, R12 ;  /* 0x00000007ff077219 */ /* 0x000fe4000001160c */
[----:B------:R-:W-:-:S02]  /*1b00*/  PLOP3.LUT P0, PT, P0, P1, PT, 0xf8, 0x8f ;  /* 0x00000000008f781c */ /* 0x000fc40000703f70 */
[----:B------:R-:W-:Y:S02]  /*1b10*/  SHF.R.U32.HI R9, RZ, 0x1, R7 ;  /* 0x00000001ff097819 */ /* 0x000fe40000011607 */
[----:B------:R-:W-:-:S04]  /*1b20*/  SEL R8, RZ, 0x1, !P0 ;  /* 0x00000001ff087807 */ /* 0x000fc80004000000 */
[----:B------:R-:W-:-:S04]  /*1b30*/  LOP3.LUT R8, R8, 0x1, R9, 0xf8, !PT ;  /* 0x0000000108087812 */ /* 0x000fc800078ef809 */
[----:B------:R-:W-:-:S04]  /*1b40*/  LOP3.LUT R8, R8, R7, RZ, 0xc0, !PT ;  /* 0x0000000708087212 */ /* 0x000fc800078ec0ff */
[----:B------:R-:W-:-:S04]  /*1b50*/  IADD3 R9, PT, PT, R9, R8, RZ ;  /* 0x0000000809097210 */ /* 0x000fc80007ffe0ff */
[----:B------:R-:W-:Y:S01]  /*1b60*/  LOP3.LUT R0, R9, R0, RZ, 0xfc, !PT ;  /* 0x0000000009007212 */ /* 0x000fe200078efcff */
[----:B------:R-:W-:Y:S06]  /*1b70*/  BRA `(.L_x_19) ;  /* 0x0000000000347947 */ /* 0x000fec0003800000 */
.L_x_18:
[----:B------:R-:W-:-:S04]  /*1b80*/  LOP3.LUT R0, R0, 0x80000000, RZ, 0xc0, !PT ;  /* 0x8000000000007812 */ /* 0x000fc800078ec0ff */
[----:B------:R-:W-:Y:S01]  /*1b90*/  LOP3.LUT R0, R0, 0x7f800000, RZ, 0xfc, !PT ;  /* 0x7f80000000007812 */ /* 0x000fe200078efcff */
[----:B------:R-:W-:Y:S06]  /*1ba0*/  BRA `(.L_x_19) ;  /* 0x0000000000287947 */ /* 0x000fec0003800000 */
.L_x_17:
[----:B------:R-:W-:Y:S01]  /*1bb0*/  IMAD R0, R7, 0x800000, R0 ;  /* 0x0080000007007824 */ /* 0x000fe200078e0200 */
[----:B------:R-:W-:Y:S06]  /*1bc0*/  BRA `(.L_x_19) ;  /* 0x0000000000207947 */ /* 0x000fec0003800000 */
.L_x_16:
[----:B------:R-:W-:-:S04]  /*1bd0*/  LOP3.LUT R0, R9, 0x80000000, R0, 0x48, !PT ;  /* 0x8000000009007812 */ /* 0x000fc800078e4800 */
[----:B------:R-:W-:Y:S01]  /*1be0*/  LOP3.LUT R0, R0, 0x7f800000, RZ, 0xfc, !PT ;  /* 0x7f80000000007812 */ /* 0x000fe200078efcff */
[----:B------:R-:W-:Y:S06]  /*1bf0*/  BRA `(.L_x_19) ;  /* 0x0000000000147947 */ /* 0x000fec0003800000 */
.L_x_15:
[----:B------:R-:W-:Y:S01]  /*1c00*/  LOP3.LUT R0, R9, 0x80000000, R0, 0x48, !PT ;  /* 0x8000000009007812 */ /* 0x000fe200078e4800 */
[----:B------:R-:W-:Y:S06]  /*1c10*/  BRA `(.L_x_19) ;  /* 0x00000000000c7947 */ /* 0x000fec0003800000 */
.L_x_14:
[----:B------:R-:W0:Y:S01]  /*1c20*/  MUFU.RSQ R0, -QNAN ;  /* 0xffc0000000007908 */ /* 0x000e220000001400 */
[----:B------:R-:W-:Y:S05]  /*1c30*/  BRA `(.L_x_19) ;  /* 0x0000000000047947 */ /* 0x000fea0003800000 */
.L_x_13:
[----:B------:R-:W-:-:S07]  /*1c40*/  FADD.FTZ R0, R0, R3 ;  /* 0x0000000300007221 */ /* 0x000fce0000010000 */
.L_x_19:
[----:B------:R-:W-:-:S04]  /*1c50*/  HFMA2 R7, -RZ, RZ, 0, 0 ;  /* 0x00000000ff077431 */ /* 0x000fc800000001ff */
[----:B0-----:R-:W-:Y:S05]  /*1c60*/  RET.REL.NODEC R6 `(_Z20calc_beta_err_kernelP6float2aiS0_PfS1_ffS1_i) ;  /* 0xffffffe006e47950 */ /* 0x001fea0003c3ffff */
.L_x_20:
[----:B------:R-:W-:-:S00]  /*1c70*/  BRA `(.L_x_20) ;  /* 0xfffffffc00fc7947 */ /* 0x000fc0000383ffff */
[----:B------:R-:W-:-:S00]  /*1c80*/  NOP ;  /* 0x0000000000007918 */ /* 0x000fc00000000000 */
[----:B------:R-:W-:-:S00]  /*1c90*/  NOP ;  /* 0x0000000000007918 */ /* 0x000fc00000000000 */
[----:B------:R-:W-:-:S00]  /*1ca0*/  NOP ;  /* 0x0000000000007918 */ /* 0x000fc00000000000 */
[----:B------:R-:W-:-:S00]  /*1cb0*/  NOP ;  /* 0x0000000000007918 */ /* 0x000fc00000000000 */
[----:B------:R-:W-:-:S00]  /*1cc0*/  NOP ;  /* 0x0000000000007918 */ /* 0x000fc00000000000 */
[----:B------:R-:W-:-:S00]  /*1cd0*/  NOP ;  /* 0x0000000000007918 */ /* 0x000fc00000000000 */
[----:B------:R-:W-:-:S00]  /*1ce0*/  NOP ;  /* 0x0000000000007918 */ /* 0x000fc00000000000 */
[----:B------:R-:W-:-:S00]  /*1cf0*/  NOP ;  /* 0x0000000000007918 */ /* 0x000fc00000000000 */
.L_x_22:


//--------------------- .nv.shared.reserved.0     --------------------------
	.section	.nv.shared.reserved.0,"aw",@nobits
	.weak		__nv_reservedSMEM_offset_0_alias
	.size		__nv_reservedSMEM_offset_0_alias, 0, 64
	.other		__nv_reservedSMEM_offset_0_alias,@"STO_CUDA_RESERVED_SHARED STV_DEFAULT"
__nv_reservedSMEM_offset_0_alias:
	.zero		0
	.zero		64


//--------------------- .nv.constant0._Z20calc_beta_err_kernelP6float2aiS0_PfS1_ffS1_i --------------------------
	.section	.nv.constant0._Z20calc_beta_err_kernelP6float2aiS0_PfS1_ffS1_i,"a",@progbits
	.sectionflags	@""
	.align	4
.nv.constant0._Z20calc_beta_err_kernelP6float2aiS0_PfS1_ffS1_i:
	.zero		956


//--------------------- SYMBOLS --------------------------

	.type		.nv.reservedSmem.offset0,@object
	.size		.nv.reservedSmem.offset0,0x4
